//
// Generated by NVIDIA NVVM Compiler
//
// Compiler Build ID: CL-36424714
// Cuda compilation tools, release 13.0, V13.0.88
// Based on NVVM 20.0.0
//

.version 9.0
.target sm_100
.address_size 64

	// .globl	_Z15tiledGemmSingleILi32EEvPKfS1_Pfiii
// _ZZ15tiledGemmSingleILi32EEvPKfS1_PfiiiE2As has been demoted
// _ZZ15tiledGemmSingleILi32EEvPKfS1_PfiiiE2Bs has been demoted
// _ZZ15tiledGemmDoubleILi32EEvPKfS1_PfiiiE2As has been demoted
// _ZZ15tiledGemmDoubleILi32EEvPKfS1_PfiiiE2Bs has been demoted
// _ZZ14tiledGemmAsyncILi32EEvPKfS1_PfiiiE2As has been demoted
// _ZZ14tiledGemmAsyncILi32EEvPKfS1_PfiiiE2Bs has been demoted

.visible .entry _Z15tiledGemmSingleILi32EEvPKfS1_Pfiii(
	.param .u64 .ptr .align 1 _Z15tiledGemmSingleILi32EEvPKfS1_Pfiii_param_0,
	.param .u64 .ptr .align 1 _Z15tiledGemmSingleILi32EEvPKfS1_Pfiii_param_1,
	.param .u64 .ptr .align 1 _Z15tiledGemmSingleILi32EEvPKfS1_Pfiii_param_2,
	.param .u32 _Z15tiledGemmSingleILi32EEvPKfS1_Pfiii_param_3,
	.param .u32 _Z15tiledGemmSingleILi32EEvPKfS1_Pfiii_param_4,
	.param .u32 _Z15tiledGemmSingleILi32EEvPKfS1_Pfiii_param_5
)
{
	.reg .pred 	%p<12>;
	.reg .b32 	%r<41>;
	.reg .b32 	%f<111>;
	.reg .b64 	%rd<13>;
	// demoted variable
	.shared .align 4 .b8 _ZZ15tiledGemmSingleILi32EEvPKfS1_PfiiiE2As[4224];
	// demoted variable
	.shared .align 4 .b8 _ZZ15tiledGemmSingleILi32EEvPKfS1_PfiiiE2Bs[4224];
	ld.param.u64 	%rd4, [_Z15tiledGemmSingleILi32EEvPKfS1_Pfiii_param_0];
	ld.param.u64 	%rd5, [_Z15tiledGemmSingleILi32EEvPKfS1_Pfiii_param_1];
	ld.param.u64 	%rd6, [_Z15tiledGemmSingleILi32EEvPKfS1_Pfiii_param_2];
	ld.param.u32 	%r23, [_Z15tiledGemmSingleILi32EEvPKfS1_Pfiii_param_3];
	ld.param.u32 	%r24, [_Z15tiledGemmSingleILi32EEvPKfS1_Pfiii_param_4];
	ld.param.u32 	%r25, [_Z15tiledGemmSingleILi32EEvPKfS1_Pfiii_param_5];
	mov.u32 	%r26, %ctaid.y;
	shl.b32 	%r27, %r26, 5;
	mov.u32 	%r38, %tid.y;
	add.s32 	%r2, %r27, %r38;
	mov.u32 	%r28, %ctaid.x;
	shl.b32 	%r3, %r28, 5;
	mov.u32 	%r36, %tid.x;
	add.s32 	%r5, %r3, %r36;
	setp.lt.s32 	%p1, %r25, 1;
	mov.f32 	%f110, 0f00000000;
	@%p1 bra 	$L__BB0_7;
	mul.lo.s32 	%r30, %r38, 132;
	mov.u32 	%r31, _ZZ15tiledGemmSingleILi32EEvPKfS1_PfiiiE2As;
	add.s32 	%r6, %r31, %r30;
	shl.b32 	%r32, %r36, 2;
	add.s32 	%r7, %r6, %r32;
	mov.u32 	%r33, _ZZ15tiledGemmSingleILi32EEvPKfS1_PfiiiE2Bs;
	add.s32 	%r9, %r33, %r32;
	add.s32 	%r8, %r9, %r30;
	mad.lo.s32 	%r34, %r38, %r24, %r36;
	add.s32 	%r39, %r34, %r3;
	shl.b32 	%r11, %r24, 5;
	mad.lo.s32 	%r37, %r25, %r2, %r36;
	cvta.to.global.u64 	%rd1, %rd4;
	cvta.to.global.u64 	%rd2, %rd5;
	mov.f32 	%f110, 0f00000000;
	mov.b32 	%r40, 0;
$L__BB0_2:
	setp.ge.s32 	%p2, %r2, %r23;
	mul.wide.s32 	%rd7, %r37, 4;
	add.s64 	%rd3, %rd1, %rd7;
	setp.ge.s32 	%p3, %r36, %r25;
	mov.f32 	%f108, 0f00000000;
	or.pred  	%p4, %p2, %p3;
	@%p4 bra 	$L__BB0_4;
	ld.global.nc.f32 	%f108, [%rd3];
$L__BB0_4:
	setp.ge.s32 	%p5, %r5, %r24;
	st.shared.f32 	[%r7], %f108;
	setp.ge.s32 	%p6, %r38, %r25;
	mov.f32 	%f109, 0f00000000;
	or.pred  	%p7, %p5, %p6;
	@%p7 bra 	$L__BB0_6;
	mul.wide.s32 	%rd8, %r39, 4;
	add.s64 	%rd9, %rd2, %rd8;
	ld.global.nc.f32 	%f109, [%rd9];
$L__BB0_6:
	st.shared.f32 	[%r8], %f109;
	bar.sync 	0;
	ld.shared.f32 	%f12, [%r6];
	ld.shared.f32 	%f13, [%r9];
	fma.rn.f32 	%f14, %f12, %f13, %f110;
	ld.shared.f32 	%f15, [%r6+4];
	ld.shared.f32 	%f16, [%r9+132];
	fma.rn.f32 	%f17, %f15, %f16, %f14;
	ld.shared.f32 	%f18, [%r6+8];
	ld.shared.f32 	%f19, [%r9+264];
	fma.rn.f32 	%f20, %f18, %f19, %f17;
	ld.shared.f32 	%f21, [%r6+12];
	ld.shared.f32 	%f22, [%r9+396];
	fma.rn.f32 	%f23, %f21, %f22, %f20;
	ld.shared.f32 	%f24, [%r6+16];
	ld.shared.f32 	%f25, [%r9+528];
	fma.rn.f32 	%f26, %f24, %f25, %f23;
	ld.shared.f32 	%f27, [%r6+20];
	ld.shared.f32 	%f28, [%r9+660];
	fma.rn.f32 	%f29, %f27, %f28, %f26;
	ld.shared.f32 	%f30, [%r6+24];
	ld.shared.f32 	%f31, [%r9+792];
	fma.rn.f32 	%f32, %f30, %f31, %f29;
	ld.shared.f32 	%f33, [%r6+28];
	ld.shared.f32 	%f34, [%r9+924];
	fma.rn.f32 	%f35, %f33, %f34, %f32;
	ld.shared.f32 	%f36, [%r6+32];
	ld.shared.f32 	%f37, [%r9+1056];
	fma.rn.f32 	%f38, %f36, %f37, %f35;
	ld.shared.f32 	%f39, [%r6+36];
	ld.shared.f32 	%f40, [%r9+1188];
	fma.rn.f32 	%f41, %f39, %f40, %f38;
	ld.shared.f32 	%f42, [%r6+40];
	ld.shared.f32 	%f43, [%r9+1320];
	fma.rn.f32 	%f44, %f42, %f43, %f41;
	ld.shared.f32 	%f45, [%r6+44];
	ld.shared.f32 	%f46, [%r9+1452];
	fma.rn.f32 	%f47, %f45, %f46, %f44;
	ld.shared.f32 	%f48, [%r6+48];
	ld.shared.f32 	%f49, [%r9+1584];
	fma.rn.f32 	%f50, %f48, %f49, %f47;
	ld.shared.f32 	%f51, [%r6+52];
	ld.shared.f32 	%f52, [%r9+1716];
	fma.rn.f32 	%f53, %f51, %f52, %f50;
	ld.shared.f32 	%f54, [%r6+56];
	ld.shared.f32 	%f55, [%r9+1848];
	fma.rn.f32 	%f56, %f54, %f55, %f53;
	ld.shared.f32 	%f57, [%r6+60];
	ld.shared.f32 	%f58, [%r9+1980];
	fma.rn.f32 	%f59, %f57, %f58, %f56;
	ld.shared.f32 	%f60, [%r6+64];
	ld.shared.f32 	%f61, [%r9+2112];
	fma.rn.f32 	%f62, %f60, %f61, %f59;
	ld.shared.f32 	%f63, [%r6+68];
	ld.shared.f32 	%f64, [%r9+2244];
	fma.rn.f32 	%f65, %f63, %f64, %f62;
	ld.shared.f32 	%f66, [%r6+72];
	ld.shared.f32 	%f67, [%r9+2376];
	fma.rn.f32 	%f68, %f66, %f67, %f65;
	ld.shared.f32 	%f69, [%r6+76];
	ld.shared.f32 	%f70, [%r9+2508];
	fma.rn.f32 	%f71, %f69, %f70, %f68;
	ld.shared.f32 	%f72, [%r6+80];
	ld.shared.f32 	%f73, [%r9+2640];
	fma.rn.f32 	%f74, %f72, %f73, %f71;
	ld.shared.f32 	%f75, [%r6+84];
	ld.shared.f32 	%f76, [%r9+2772];
	fma.rn.f32 	%f77, %f75, %f76, %f74;
	ld.shared.f32 	%f78, [%r6+88];
	ld.shared.f32 	%f79, [%r9+2904];
	fma.rn.f32 	%f80, %f78, %f79, %f77;
	ld.shared.f32 	%f81, [%r6+92];
	ld.shared.f32 	%f82, [%r9+3036];
	fma.rn.f32 	%f83, %f81, %f82, %f80;
	ld.shared.f32 	%f84, [%r6+96];
	ld.shared.f32 	%f85, [%r9+3168];
	fma.rn.f32 	%f86, %f84, %f85, %f83;
	ld.shared.f32 	%f87, [%r6+100];
	ld.shared.f32 	%f88, [%r9+3300];
	fma.rn.f32 	%f89, %f87, %f88, %f86;
	ld.shared.f32 	%f90, [%r6+104];
	ld.shared.f32 	%f91, [%r9+3432];
	fma.rn.f32 	%f92, %f90, %f91, %f89;
	ld.shared.f32 	%f93, [%r6+108];
	ld.shared.f32 	%f94, [%r9+3564];
	fma.rn.f32 	%f95, %f93, %f94, %f92;
	ld.shared.f32 	%f96, [%r6+112];
	ld.shared.f32 	%f97, [%r9+3696];
	fma.rn.f32 	%f98, %f96, %f97, %f95;
	ld.shared.f32 	%f99, [%r6+116];
	ld.shared.f32 	%f100, [%r9+3828];
	fma.rn.f32 	%f101, %f99, %f100, %f98;
	ld.shared.f32 	%f102, [%r6+120];
	ld.shared.f32 	%f103, [%r9+3960];
	fma.rn.f32 	%f104, %f102, %f103, %f101;
	ld.shared.f32 	%f105, [%r6+124];
	ld.shared.f32 	%f106, [%r9+4092];
	fma.rn.f32 	%f110, %f105, %f106, %f104;
	bar.sync 	0;
	add.s32 	%r40, %r40, 32;
	add.s32 	%r39, %r39, %r11;
	add.s32 	%r38, %r38, 32;
	add.s32 	%r37, %r37, 32;
	add.s32 	%r36, %r36, 32;
	setp.lt.s32 	%p8, %r40, %r25;
	@%p8 bra 	$L__BB0_2;
$L__BB0_7:
	setp.ge.s32 	%p9, %r2, %r23;
	setp.ge.s32 	%p10, %r5, %r24;
	or.pred  	%p11, %p9, %p10;
	@%p11 bra 	$L__BB0_9;
	mad.lo.s32 	%r35, %r24, %r2, %r5;
	cvta.to.global.u64 	%rd10, %rd6;
	mul.wide.s32 	%rd11, %r35, 4;
	add.s64 	%rd12, %rd10, %rd11;
	st.global.f32 	[%rd12], %f110;
$L__BB0_9:
	ret;

}
	// .globl	_Z15tiledGemmDoubleILi32EEvPKfS1_Pfiii
.visible .entry _Z15tiledGemmDoubleILi32EEvPKfS1_Pfiii(
	.param .u64 .ptr .align 1 _Z15tiledGemmDoubleILi32EEvPKfS1_Pfiii_param_0,
	.param .u64 .ptr .align 1 _Z15tiledGemmDoubleILi32EEvPKfS1_Pfiii_param_1,
	.param .u64 .ptr .align 1 _Z15tiledGemmDoubleILi32EEvPKfS1_Pfiii_param_2,
	.param .u32 _Z15tiledGemmDoubleILi32EEvPKfS1_Pfiii_param_3,
	.param .u32 _Z15tiledGemmDoubleILi32EEvPKfS1_Pfiii_param_4,
	.param .u32 _Z15tiledGemmDoubleILi32EEvPKfS1_Pfiii_param_5
)
{
	.reg .pred 	%p<18>;
	.reg .b32 	%r<78>;
	.reg .b32 	%f<215>;
	.reg .b64 	%rd<17>;
	// demoted variable
	.shared .align 4 .b8 _ZZ15tiledGemmDoubleILi32EEvPKfS1_PfiiiE2As[8448];
	// demoted variable
	.shared .align 4 .b8 _ZZ15tiledGemmDoubleILi32EEvPKfS1_PfiiiE2Bs[8448];
	ld.param.u64 	%rd5, [_Z15tiledGemmDoubleILi32EEvPKfS1_Pfiii_param_0];
	ld.param.u64 	%rd6, [_Z15tiledGemmDoubleILi32EEvPKfS1_Pfiii_param_1];
	ld.param.u64 	%rd4, [_Z15tiledGemmDoubleILi32EEvPKfS1_Pfiii_param_2];
	ld.param.u32 	%r28, [_Z15tiledGemmDoubleILi32EEvPKfS1_Pfiii_param_3];
	ld.param.u32 	%r29, [_Z15tiledGemmDoubleILi32EEvPKfS1_Pfiii_param_4];
	ld.param.u32 	%r30, [_Z15tiledGemmDoubleILi32EEvPKfS1_Pfiii_param_5];
	cvta.to.global.u64 	%rd1, %rd6;
	cvta.to.global.u64 	%rd2, %rd5;
	mov.u32 	%r31, %ctaid.y;
	shl.b32 	%r32, %r31, 5;
	mov.u32 	%r1, %tid.y;
	add.s32 	%r2, %r32, %r1;
	mov.u32 	%r33, %ctaid.x;
	shl.b32 	%r3, %r33, 5;
	mov.u32 	%r4, %tid.x;
	add.s32 	%r5, %r3, %r4;
	add.s32 	%r34, %r30, 31;
	shr.s32 	%r35, %r34, 31;
	shr.u32 	%r36, %r35, 27;
	add.s32 	%r37, %r34, %r36;
	shr.s32 	%r6, %r37, 5;
	setp.ge.s32 	%p1, %r2, %r28;
	setp.ge.s32 	%p2, %r4, %r30;
	mov.f32 	%f209, 0f00000000;
	or.pred  	%p3, %p1, %p2;
	@%p3 bra 	$L__BB1_2;
	mad.lo.s32 	%r38, %r30, %r2, %r4;
	mul.wide.u32 	%rd7, %r38, 4;
	add.s64 	%rd8, %rd2, %rd7;
	ld.global.nc.f32 	%f209, [%rd8];
$L__BB1_2:
	mov.u32 	%r39, _ZZ15tiledGemmDoubleILi32EEvPKfS1_PfiiiE2As;
	mad.lo.s32 	%r7, %r1, 132, %r39;
	shl.b32 	%r40, %r4, 2;
	add.s32 	%r8, %r7, %r40;
	st.shared.f32 	[%r8], %f209;
	setp.ge.s32 	%p4, %r1, %r30;
	setp.ge.s32 	%p5, %r5, %r29;
	mov.f32 	%f210, 0f00000000;
	or.pred  	%p6, %p5, %p4;
	@%p6 bra 	$L__BB1_4;
	mad.lo.s32 	%r41, %r29, %r1, %r5;
	mul.wide.s32 	%rd9, %r41, 4;
	add.s64 	%rd10, %rd1, %rd9;
	ld.global.nc.f32 	%f210, [%rd10];
$L__BB1_4:
	mov.u32 	%r42, _ZZ15tiledGemmDoubleILi32EEvPKfS1_PfiiiE2Bs;
	mad.lo.s32 	%r43, %r1, 132, %r42;
	add.s32 	%r9, %r43, %r40;
	st.shared.f32 	[%r9], %f210;
	bar.sync 	0;
	setp.lt.s32 	%p7, %r30, 33;
	mov.f32 	%f214, 0f00000000;
	@%p7 bra 	$L__BB1_11;
	add.s32 	%r10, %r42, %r40;
	max.s32 	%r48, %r6, 2;
	neg.s32 	%r76, %r48;
	add.s32 	%r49, %r1, 32;
	mad.lo.s32 	%r50, %r29, %r49, %r4;
	add.s32 	%r75, %r50, %r3;
	shl.b32 	%r13, %r29, 5;
	mad.lo.s32 	%r51, %r30, %r2, %r4;
	add.s32 	%r73, %r51, 32;
	mov.f32 	%f214, 0f00000000;
	mov.b32 	%r77, 0;
	mov.u32 	%r72, %r4;
	mov.u32 	%r74, %r1;
$L__BB1_6:
	setp.ge.s32 	%p8, %r2, %r28;
	add.s32 	%r77, %r77, 1;
	mul.wide.s32 	%rd11, %r73, 4;
	add.s64 	%rd3, %rd2, %rd11;
	and.b32  	%r22, %r77, 1;
	add.s32 	%r72, %r72, 32;
	add.s32 	%r74, %r74, 32;
	setp.ge.s32 	%p9, %r72, %r30;
	mov.f32 	%f212, 0f00000000;
	or.pred  	%p10, %p8, %p9;
	@%p10 bra 	$L__BB1_8;
	ld.global.nc.f32 	%f212, [%rd3];
$L__BB1_8:
	setp.ge.s32 	%p11, %r5, %r29;
	mad.lo.s32 	%r52, %r22, 4224, %r8;
	st.shared.f32 	[%r52], %f212;
	setp.ge.s32 	%p12, %r74, %r30;
	mov.f32 	%f213, 0f00000000;
	or.pred  	%p13, %p11, %p12;
	@%p13 bra 	$L__BB1_10;
	mul.wide.s32 	%rd12, %r75, 4;
	add.s64 	%rd13, %rd1, %rd12;
	ld.global.nc.f32 	%f213, [%rd13];
$L__BB1_10:
	xor.b32  	%r53, %r22, 1;
	mad.lo.s32 	%r54, %r22, 4224, %r9;
	st.shared.f32 	[%r54], %f213;
	mul.lo.s32 	%r55, %r53, 4224;
	add.s32 	%r56, %r7, %r55;
	add.s32 	%r57, %r10, %r55;
	ld.shared.f32 	%f19, [%r56];
	ld.shared.f32 	%f20, [%r57];
	fma.rn.f32 	%f21, %f19, %f20, %f214;
	ld.shared.f32 	%f22, [%r56+4];
	ld.shared.f32 	%f23, [%r57+132];
	fma.rn.f32 	%f24, %f22, %f23, %f21;
	ld.shared.f32 	%f25, [%r56+8];
	ld.shared.f32 	%f26, [%r57+264];
	fma.rn.f32 	%f27, %f25, %f26, %f24;
	ld.shared.f32 	%f28, [%r56+12];
	ld.shared.f32 	%f29, [%r57+396];
	fma.rn.f32 	%f30, %f28, %f29, %f27;
	ld.shared.f32 	%f31, [%r56+16];
	ld.shared.f32 	%f32, [%r57+528];
	fma.rn.f32 	%f33, %f31, %f32, %f30;
	ld.shared.f32 	%f34, [%r56+20];
	ld.shared.f32 	%f35, [%r57+660];
	fma.rn.f32 	%f36, %f34, %f35, %f33;
	ld.shared.f32 	%f37, [%r56+24];
	ld.shared.f32 	%f38, [%r57+792];
	fma.rn.f32 	%f39, %f37, %f38, %f36;
	ld.shared.f32 	%f40, [%r56+28];
	ld.shared.f32 	%f41, [%r57+924];
	fma.rn.f32 	%f42, %f40, %f41, %f39;
	ld.shared.f32 	%f43, [%r56+32];
	ld.shared.f32 	%f44, [%r57+1056];
	fma.rn.f32 	%f45, %f43, %f44, %f42;
	ld.shared.f32 	%f46, [%r56+36];
	ld.shared.f32 	%f47, [%r57+1188];
	fma.rn.f32 	%f48, %f46, %f47, %f45;
	ld.shared.f32 	%f49, [%r56+40];
	ld.shared.f32 	%f50, [%r57+1320];
	fma.rn.f32 	%f51, %f49, %f50, %f48;
	ld.shared.f32 	%f52, [%r56+44];
	ld.shared.f32 	%f53, [%r57+1452];
	fma.rn.f32 	%f54, %f52, %f53, %f51;
	ld.shared.f32 	%f55, [%r56+48];
	ld.shared.f32 	%f56, [%r57+1584];
	fma.rn.f32 	%f57, %f55, %f56, %f54;
	ld.shared.f32 	%f58, [%r56+52];
	ld.shared.f32 	%f59, [%r57+1716];
	fma.rn.f32 	%f60, %f58, %f59, %f57;
	ld.shared.f32 	%f61, [%r56+56];
	ld.shared.f32 	%f62, [%r57+1848];
	fma.rn.f32 	%f63, %f61, %f62, %f60;
	ld.shared.f32 	%f64, [%r56+60];
	ld.shared.f32 	%f65, [%r57+1980];
	fma.rn.f32 	%f66, %f64, %f65, %f63;
	ld.shared.f32 	%f67, [%r56+64];
	ld.shared.f32 	%f68, [%r57+2112];
	fma.rn.f32 	%f69, %f67, %f68, %f66;
	ld.shared.f32 	%f70, [%r56+68];
	ld.shared.f32 	%f71, [%r57+2244];
	fma.rn.f32 	%f72, %f70, %f71, %f69;
	ld.shared.f32 	%f73, [%r56+72];
	ld.shared.f32 	%f74, [%r57+2376];
	fma.rn.f32 	%f75, %f73, %f74, %f72;
	ld.shared.f32 	%f76, [%r56+76];
	ld.shared.f32 	%f77, [%r57+2508];
	fma.rn.f32 	%f78, %f76, %f77, %f75;
	ld.shared.f32 	%f79, [%r56+80];
	ld.shared.f32 	%f80, [%r57+2640];
	fma.rn.f32 	%f81, %f79, %f80, %f78;
	ld.shared.f32 	%f82, [%r56+84];
	ld.shared.f32 	%f83, [%r57+2772];
	fma.rn.f32 	%f84, %f82, %f83, %f81;
	ld.shared.f32 	%f85, [%r56+88];
	ld.shared.f32 	%f86, [%r57+2904];
	fma.rn.f32 	%f87, %f85, %f86, %f84;
	ld.shared.f32 	%f88, [%r56+92];
	ld.shared.f32 	%f89, [%r57+3036];
	fma.rn.f32 	%f90, %f88, %f89, %f87;
	ld.shared.f32 	%f91, [%r56+96];
	ld.shared.f32 	%f92, [%r57+3168];
	fma.rn.f32 	%f93, %f91, %f92, %f90;
	ld.shared.f32 	%f94, [%r56+100];
	ld.shared.f32 	%f95, [%r57+3300];
	fma.rn.f32 	%f96, %f94, %f95, %f93;
	ld.shared.f32 	%f97, [%r56+104];
	ld.shared.f32 	%f98, [%r57+3432];
	fma.rn.f32 	%f99, %f97, %f98, %f96;
	ld.shared.f32 	%f100, [%r56+108];
	ld.shared.f32 	%f101, [%r57+3564];
	fma.rn.f32 	%f102, %f100, %f101, %f99;
	ld.shared.f32 	%f103, [%r56+112];
	ld.shared.f32 	%f104, [%r57+3696];
	fma.rn.f32 	%f105, %f103, %f104, %f102;
	ld.shared.f32 	%f106, [%r56+116];
	ld.shared.f32 	%f107, [%r57+3828];
	fma.rn.f32 	%f108, %f106, %f107, %f105;
	ld.shared.f32 	%f109, [%r56+120];
	ld.shared.f32 	%f110, [%r57+3960];
	fma.rn.f32 	%f111, %f109, %f110, %f108;
	ld.shared.f32 	%f112, [%r56+124];
	ld.shared.f32 	%f113, [%r57+4092];
	fma.rn.f32 	%f214, %f112, %f113, %f111;
	bar.sync 	0;
	add.s32 	%r76, %r76, 1;
	add.s32 	%r75, %r75, %r13;
	add.s32 	%r73, %r73, 32;
	setp.ne.s32 	%p14, %r76, -1;
	@%p14 bra 	$L__BB1_6;
$L__BB1_11:
	setp.ge.s32 	%p15, %r5, %r29;
	setp.ge.s32 	%p16, %r2, %r28;
	add.s32 	%r58, %r6, -1;
	shr.u32 	%r59, %r58, 31;
	add.s32 	%r60, %r58, %r59;
	and.b32  	%r61, %r60, -2;
	sub.s32 	%r62, %r58, %r61;
	mul.lo.s32 	%r63, %r62, 4224;
	add.s32 	%r65, %r39, %r63;
	mad.lo.s32 	%r66, %r1, 132, %r65;
	add.s32 	%r68, %r42, %r63;
	shl.b32 	%r69, %r4, 2;
	add.s32 	%r70, %r68, %r69;
	ld.shared.f32 	%f114, [%r66];
	ld.shared.f32 	%f115, [%r70];
	fma.rn.f32 	%f116, %f114, %f115, %f214;
	ld.shared.f32 	%f117, [%r66+4];
	ld.shared.f32 	%f118, [%r70+132];
	fma.rn.f32 	%f119, %f117, %f118, %f116;
	ld.shared.f32 	%f120, [%r66+8];
	ld.shared.f32 	%f121, [%r70+264];
	fma.rn.f32 	%f122, %f120, %f121, %f119;
	ld.shared.f32 	%f123, [%r66+12];
	ld.shared.f32 	%f124, [%r70+396];
	fma.rn.f32 	%f125, %f123, %f124, %f122;
	ld.shared.f32 	%f126, [%r66+16];
	ld.shared.f32 	%f127, [%r70+528];
	fma.rn.f32 	%f128, %f126, %f127, %f125;
	ld.shared.f32 	%f129, [%r66+20];
	ld.shared.f32 	%f130, [%r70+660];
	fma.rn.f32 	%f131, %f129, %f130, %f128;
	ld.shared.f32 	%f132, [%r66+24];
	ld.shared.f32 	%f133, [%r70+792];
	fma.rn.f32 	%f134, %f132, %f133, %f131;
	ld.shared.f32 	%f135, [%r66+28];
	ld.shared.f32 	%f136, [%r70+924];
	fma.rn.f32 	%f137, %f135, %f136, %f134;
	ld.shared.f32 	%f138, [%r66+32];
	ld.shared.f32 	%f139, [%r70+1056];
	fma.rn.f32 	%f140, %f138, %f139, %f137;
	ld.shared.f32 	%f141, [%r66+36];
	ld.shared.f32 	%f142, [%r70+1188];
	fma.rn.f32 	%f143, %f141, %f142, %f140;
	ld.shared.f32 	%f144, [%r66+40];
	ld.shared.f32 	%f145, [%r70+1320];
	fma.rn.f32 	%f146, %f144, %f145, %f143;
	ld.shared.f32 	%f147, [%r66+44];
	ld.shared.f32 	%f148, [%r70+1452];
	fma.rn.f32 	%f149, %f147, %f148, %f146;
	ld.shared.f32 	%f150, [%r66+48];
	ld.shared.f32 	%f151, [%r70+1584];
	fma.rn.f32 	%f152, %f150, %f151, %f149;
	ld.shared.f32 	%f153, [%r66+52];
	ld.shared.f32 	%f154, [%r70+1716];
	fma.rn.f32 	%f155, %f153, %f154, %f152;
	ld.shared.f32 	%f156, [%r66+56];
	ld.shared.f32 	%f157, [%r70+1848];
	fma.rn.f32 	%f158, %f156, %f157, %f155;
	ld.shared.f32 	%f159, [%r66+60];
	ld.shared.f32 	%f160, [%r70+1980];
	fma.rn.f32 	%f161, %f159, %f160, %f158;
	ld.shared.f32 	%f162, [%r66+64];
	ld.shared.f32 	%f163, [%r70+2112];
	fma.rn.f32 	%f164, %f162, %f163, %f161;
	ld.shared.f32 	%f165, [%r66+68];
	ld.shared.f32 	%f166, [%r70+2244];
	fma.rn.f32 	%f167, %f165, %f166, %f164;
	ld.shared.f32 	%f168, [%r66+72];
	ld.shared.f32 	%f169, [%r70+2376];
	fma.rn.f32 	%f170, %f168, %f169, %f167;
	ld.shared.f32 	%f171, [%r66+76];
	ld.shared.f32 	%f172, [%r70+2508];
	fma.rn.f32 	%f173, %f171, %f172, %f170;
	ld.shared.f32 	%f174, [%r66+80];
	ld.shared.f32 	%f175, [%r70+2640];
	fma.rn.f32 	%f176, %f174, %f175, %f173;
	ld.shared.f32 	%f177, [%r66+84];
	ld.shared.f32 	%f178, [%r70+2772];
	fma.rn.f32 	%f179, %f177, %f178, %f176;
	ld.shared.f32 	%f180, [%r66+88];
	ld.shared.f32 	%f181, [%r70+2904];
	fma.rn.f32 	%f182, %f180, %f181, %f179;
	ld.shared.f32 	%f183, [%r66+92];
	ld.shared.f32 	%f184, [%r70+3036];
	fma.rn.f32 	%f185, %f183, %f184, %f182;
	ld.shared.f32 	%f186, [%r66+96];
	ld.shared.f32 	%f187, [%r70+3168];
	fma.rn.f32 	%f188, %f186, %f187, %f185;
	ld.shared.f32 	%f189, [%r66+100];
	ld.shared.f32 	%f190, [%r70+3300];
	fma.rn.f32 	%f191, %f189, %f190, %f188;
	ld.shared.f32 	%f192, [%r66+104];
	ld.shared.f32 	%f193, [%r70+3432];
	fma.rn.f32 	%f194, %f192, %f193, %f191;
	ld.shared.f32 	%f195, [%r66+108];
	ld.shared.f32 	%f196, [%r70+3564];
	fma.rn.f32 	%f197, %f195, %f196, %f194;
	ld.shared.f32 	%f198, [%r66+112];
	ld.shared.f32 	%f199, [%r70+3696];
	fma.rn.f32 	%f200, %f198, %f199, %f197;
	ld.shared.f32 	%f201, [%r66+116];
	ld.shared.f32 	%f202, [%r70+3828];
	fma.rn.f32 	%f203, %f201, %f202, %f200;
	ld.shared.f32 	%f204, [%r66+120];
	ld.shared.f32 	%f205, [%r70+3960];
	fma.rn.f32 	%f206, %f204, %f205, %f203;
	ld.shared.f32 	%f207, [%r66+124];
	ld.shared.f32 	%f208, [%r70+4092];
	fma.rn.f32 	%f12, %f207, %f208, %f206;
	or.pred  	%p17, %p16, %p15;
	@%p17 bra 	$L__BB1_13;
	mad.lo.s32 	%r71, %r29, %r2, %r5;
	cvta.to.global.u64 	%rd14, %rd4;
	mul.wide.s32 	%rd15, %r71, 4;
	add.s64 	%rd16, %rd14, %rd15;
	st.global.f32 	[%rd16], %f12;
$L__BB1_13:
	ret;

}
	// .globl	_Z14tiledGemmAsyncILi32EEvPKfS1_Pfiii
.visible .entry _Z14tiledGemmAsyncILi32EEvPKfS1_Pfiii(
	.param .u64 .ptr .align 1 _Z14tiledGemmAsyncILi32EEvPKfS1_Pfiii_param_0,
	.param .u64 .ptr .align 1 _Z14tiledGemmAsyncILi32EEvPKfS1_Pfiii_param_1,
	.param .u64 .ptr .align 1 _Z14tiledGemmAsyncILi32EEvPKfS1_Pfiii_param_2,
	.param .u32 _Z14tiledGemmAsyncILi32EEvPKfS1_Pfiii_param_3,
	.param .u32 _Z14tiledGemmAsyncILi32EEvPKfS1_Pfiii_param_4,
	.param .u32 _Z14tiledGemmAsyncILi32EEvPKfS1_Pfiii_param_5
)
{
	.reg .pred 	%p<18>;
	.reg .b32 	%r<86>;
	.reg .b32 	%f<199>;
	.reg .b64 	%rd<15>;
	// demoted variable
	.shared .align 4 .b8 _ZZ14tiledGemmAsyncILi32EEvPKfS1_PfiiiE2As[8448];
	// demoted variable
	.shared .align 4 .b8 _ZZ14tiledGemmAsyncILi32EEvPKfS1_PfiiiE2Bs[8448];
	ld.param.u64 	%rd1, [_Z14tiledGemmAsyncILi32EEvPKfS1_Pfiii_param_0];
	ld.param.u64 	%rd2, [_Z14tiledGemmAsyncILi32EEvPKfS1_Pfiii_param_1];
	ld.param.u64 	%rd3, [_Z14tiledGemmAsyncILi32EEvPKfS1_Pfiii_param_2];
	ld.param.u32 	%r28, [_Z14tiledGemmAsyncILi32EEvPKfS1_Pfiii_param_3];
	ld.param.u32 	%r29, [_Z14tiledGemmAsyncILi32EEvPKfS1_Pfiii_param_4];
	ld.param.u32 	%r30, [_Z14tiledGemmAsyncILi32EEvPKfS1_Pfiii_param_5];
	mov.u32 	%r31, %ctaid.y;
	shl.b32 	%r32, %r31, 5;
	mov.u32 	%r1, %tid.y;
	add.s32 	%r2, %r32, %r1;
	mov.u32 	%r33, %ctaid.x;
	shl.b32 	%r3, %r33, 5;
	mov.u32 	%r4, %tid.x;
	add.s32 	%r5, %r3, %r4;
	add.s32 	%r34, %r30, 31;
	shr.s32 	%r35, %r34, 31;
	shr.u32 	%r36, %r35, 27;
	add.s32 	%r37, %r34, %r36;
	shr.s32 	%r6, %r37, 5;
	setp.ge.s32 	%p1, %r2, %r28;
	setp.ge.s32 	%p2, %r4, %r30;
	mov.u32 	%r38, _ZZ14tiledGemmAsyncILi32EEvPKfS1_PfiiiE2As;
	mad.lo.s32 	%r7, %r1, 132, %r38;
	shl.b32 	%r39, %r4, 2;
	add.s32 	%r8, %r7, %r39;
	or.pred  	%p3, %p1, %p2;
	@%p3 bra 	$L__BB2_2;
	mad.lo.s32 	%r42, %r30, %r2, %r4;
	mul.wide.u32 	%rd5, %r42, 4;
	add.s64 	%rd4, %rd1, %rd5;
	// begin inline asm
	cp.async.ca.shared.global [%r8], [%rd4], 4, 4;
	// end inline asm
	bra.uni 	$L__BB2_3;
$L__BB2_2:
	mov.b32 	%r40, 0;
	st.shared.u32 	[%r8], %r40;
$L__BB2_3:
	setp.ge.s32 	%p4, %r1, %r30;
	setp.ge.s32 	%p5, %r5, %r29;
	mov.u32 	%r43, _ZZ14tiledGemmAsyncILi32EEvPKfS1_PfiiiE2Bs;
	mad.lo.s32 	%r44, %r1, 132, %r43;
	add.s32 	%r9, %r44, %r39;
	or.pred  	%p6, %p5, %p4;
	@%p6 bra 	$L__BB2_5;
	mad.lo.s32 	%r48, %r29, %r1, %r5;
	mul.wide.s32 	%rd7, %r48, 4;
	add.s64 	%rd6, %rd2, %rd7;
	// begin inline asm
	cp.async.ca.shared.global [%r9], [%rd6], 4, 4;
	// end inline asm
	bra.uni 	$L__BB2_6;
$L__BB2_5:
	mov.b32 	%r46, 0;
	st.shared.u32 	[%r9], %r46;
$L__BB2_6:
	// begin inline asm
	cp.async.commit_group;
	// end inline asm
	setp.lt.s32 	%p7, %r30, 33;
	mov.f32 	%f198, 0f00000000;
	@%p7 bra 	$L__BB2_15;
	add.s32 	%r10, %r43, %r39;
	max.s32 	%r52, %r6, 2;
	neg.s32 	%r84, %r52;
	add.s32 	%r53, %r1, 32;
	mad.lo.s32 	%r54, %r29, %r53, %r4;
	add.s32 	%r83, %r54, %r3;
	shl.b32 	%r13, %r29, 5;
	mad.lo.s32 	%r55, %r30, %r2, %r4;
	add.s32 	%r81, %r55, 32;
	mov.f32 	%f198, 0f00000000;
	mov.b32 	%r85, 0;
	mov.u32 	%r80, %r4;
	mov.u32 	%r82, %r1;
$L__BB2_8:
	setp.ge.s32 	%p8, %r2, %r28;
	add.s32 	%r85, %r85, 1;
	and.b32  	%r22, %r85, 1;
	add.s32 	%r80, %r80, 32;
	add.s32 	%r82, %r82, 32;
	setp.ge.s32 	%p9, %r80, %r30;
	or.pred  	%p10, %p8, %p9;
	@%p10 bra 	$L__BB2_10;
	mad.lo.s32 	%r58, %r22, 4224, %r8;
	mul.wide.s32 	%rd9, %r81, 4;
	add.s64 	%rd8, %rd1, %rd9;
	// begin inline asm
	cp.async.ca.shared.global [%r58], [%rd8], 4, 4;
	// end inline asm
	bra.uni 	$L__BB2_11;
$L__BB2_10:
	mad.lo.s32 	%r56, %r22, 4224, %r8;
	mov.b32 	%r57, 0;
	st.shared.u32 	[%r56], %r57;
$L__BB2_11:
	setp.ge.s32 	%p11, %r5, %r29;
	setp.ge.s32 	%p12, %r82, %r30;
	or.pred  	%p13, %p11, %p12;
	@%p13 bra 	$L__BB2_13;
	mad.lo.s32 	%r61, %r22, 4224, %r9;
	mul.wide.s32 	%rd11, %r83, 4;
	add.s64 	%rd10, %rd2, %rd11;
	// begin inline asm
	cp.async.ca.shared.global [%r61], [%rd10], 4, 4;
	// end inline asm
	bra.uni 	$L__BB2_14;
$L__BB2_13:
	mad.lo.s32 	%r59, %r22, 4224, %r9;
	mov.b32 	%r60, 0;
	st.shared.u32 	[%r59], %r60;
$L__BB2_14:
	xor.b32  	%r62, %r22, 1;
	// begin inline asm
	cp.async.commit_group;
	// end inline asm
	// begin inline asm
	cp.async.wait_group 1;
	// end inline asm
	bar.sync 	0;
	mul.lo.s32 	%r63, %r62, 4224;
	add.s32 	%r64, %r7, %r63;
	add.s32 	%r65, %r10, %r63;
	ld.shared.f32 	%f7, [%r64];
	ld.shared.f32 	%f8, [%r65];
	fma.rn.f32 	%f9, %f7, %f8, %f198;
	ld.shared.f32 	%f10, [%r64+4];
	ld.shared.f32 	%f11, [%r65+132];
	fma.rn.f32 	%f12, %f10, %f11, %f9;
	ld.shared.f32 	%f13, [%r64+8];
	ld.shared.f32 	%f14, [%r65+264];
	fma.rn.f32 	%f15, %f13, %f14, %f12;
	ld.shared.f32 	%f16, [%r64+12];
	ld.shared.f32 	%f17, [%r65+396];
	fma.rn.f32 	%f18, %f16, %f17, %f15;
	ld.shared.f32 	%f19, [%r64+16];
	ld.shared.f32 	%f20, [%r65+528];
	fma.rn.f32 	%f21, %f19, %f20, %f18;
	ld.shared.f32 	%f22, [%r64+20];
	ld.shared.f32 	%f23, [%r65+660];
	fma.rn.f32 	%f24, %f22, %f23, %f21;
	ld.shared.f32 	%f25, [%r64+24];
	ld.shared.f32 	%f26, [%r65+792];
	fma.rn.f32 	%f27, %f25, %f26, %f24;
	ld.shared.f32 	%f28, [%r64+28];
	ld.shared.f32 	%f29, [%r65+924];
	fma.rn.f32 	%f30, %f28, %f29, %f27;
	ld.shared.f32 	%f31, [%r64+32];
	ld.shared.f32 	%f32, [%r65+1056];
	fma.rn.f32 	%f33, %f31, %f32, %f30;
	ld.shared.f32 	%f34, [%r64+36];
	ld.shared.f32 	%f35, [%r65+1188];
	fma.rn.f32 	%f36, %f34, %f35, %f33;
	ld.shared.f32 	%f37, [%r64+40];
	ld.shared.f32 	%f38, [%r65+1320];
	fma.rn.f32 	%f39, %f37, %f38, %f36;
	ld.shared.f32 	%f40, [%r64+44];
	ld.shared.f32 	%f41, [%r65+1452];
	fma.rn.f32 	%f42, %f40, %f41, %f39;
	ld.shared.f32 	%f43, [%r64+48];
	ld.shared.f32 	%f44, [%r65+1584];
	fma.rn.f32 	%f45, %f43, %f44, %f42;
	ld.shared.f32 	%f46, [%r64+52];
	ld.shared.f32 	%f47, [%r65+1716];
	fma.rn.f32 	%f48, %f46, %f47, %f45;
	ld.shared.f32 	%f49, [%r64+56];
	ld.shared.f32 	%f50, [%r65+1848];
	fma.rn.f32 	%f51, %f49, %f50, %f48;
	ld.shared.f32 	%f52, [%r64+60];
	ld.shared.f32 	%f53, [%r65+1980];
	fma.rn.f32 	%f54, %f52, %f53, %f51;
	ld.shared.f32 	%f55, [%r64+64];
	ld.shared.f32 	%f56, [%r65+2112];
	fma.rn.f32 	%f57, %f55, %f56, %f54;
	ld.shared.f32 	%f58, [%r64+68];
	ld.shared.f32 	%f59, [%r65+2244];
	fma.rn.f32 	%f60, %f58, %f59, %f57;
	ld.shared.f32 	%f61, [%r64+72];
	ld.shared.f32 	%f62, [%r65+2376];
	fma.rn.f32 	%f63, %f61, %f62, %f60;
	ld.shared.f32 	%f64, [%r64+76];
	ld.shared.f32 	%f65, [%r65+2508];
	fma.rn.f32 	%f66, %f64, %f65, %f63;
	ld.shared.f32 	%f67, [%r64+80];
	ld.shared.f32 	%f68, [%r65+2640];
	fma.rn.f32 	%f69, %f67, %f68, %f66;
	ld.shared.f32 	%f70, [%r64+84];
	ld.shared.f32 	%f71, [%r65+2772];
	fma.rn.f32 	%f72, %f70, %f71, %f69;
	ld.shared.f32 	%f73, [%r64+88];
	ld.shared.f32 	%f74, [%r65+2904];
	fma.rn.f32 	%f75, %f73, %f74, %f72;
	ld.shared.f32 	%f76, [%r64+92];
	ld.shared.f32 	%f77, [%r65+3036];
	fma.rn.f32 	%f78, %f76, %f77, %f75;
	ld.shared.f32 	%f79, [%r64+96];
	ld.shared.f32 	%f80, [%r65+3168];
	fma.rn.f32 	%f81, %f79, %f80, %f78;
	ld.shared.f32 	%f82, [%r64+100];
	ld.shared.f32 	%f83, [%r65+3300];
	fma.rn.f32 	%f84, %f82, %f83, %f81;
	ld.shared.f32 	%f85, [%r64+104];
	ld.shared.f32 	%f86, [%r65+3432];
	fma.rn.f32 	%f87, %f85, %f86, %f84;
	ld.shared.f32 	%f88, [%r64+108];
	ld.shared.f32 	%f89, [%r65+3564];
	fma.rn.f32 	%f90, %f88, %f89, %f87;
	ld.shared.f32 	%f91, [%r64+112];
	ld.shared.f32 	%f92, [%r65+3696];
	fma.rn.f32 	%f93, %f91, %f92, %f90;
	ld.shared.f32 	%f94, [%r64+116];
	ld.shared.f32 	%f95, [%r65+3828];
	fma.rn.f32 	%f96, %f94, %f95, %f93;
	ld.shared.f32 	%f97, [%r64+120];
	ld.shared.f32 	%f98, [%r65+3960];
	fma.rn.f32 	%f99, %f97, %f98, %f96;
	ld.shared.f32 	%f100, [%r64+124];
	ld.shared.f32 	%f101, [%r65+4092];
	fma.rn.f32 	%f198, %f100, %f101, %f99;
	add.s32 	%r84, %r84, 1;
	add.s32 	%r83, %r83, %r13;
	add.s32 	%r81, %r81, 32;
	setp.ne.s32 	%p14, %r84, -1;
	@%p14 bra 	$L__BB2_8;
$L__BB2_15:
	setp.ge.s32 	%p15, %r5, %r29;
	setp.ge.s32 	%p16, %r2, %r28;
	// begin inline asm
	cp.async.wait_group 0;
	// end inline asm
	bar.sync 	0;
	add.s32 	%r66, %r6, -1;
	shr.u32 	%r67, %r66, 31;
	add.s32 	%r68, %r66, %r67;
	and.b32  	%r69, %r68, -2;
	sub.s32 	%r70, %r66, %r69;
	mul.lo.s32 	%r71, %r70, 4224;
	add.s32 	%r73, %r38, %r71;
	mad.lo.s32 	%r74, %r1, 132, %r73;
	add.s32 	%r76, %r43, %r71;
	shl.b32 	%r77, %r4, 2;
	add.s32 	%r78, %r76, %r77;
	ld.shared.f32 	%f102, [%r74];
	ld.shared.f32 	%f103, [%r78];
	fma.rn.f32 	%f104, %f102, %f103, %f198;
	ld.shared.f32 	%f105, [%r74+4];
	ld.shared.f32 	%f106, [%r78+132];
	fma.rn.f32 	%f107, %f105, %f106, %f104;
	ld.shared.f32 	%f108, [%r74+8];
	ld.shared.f32 	%f109, [%r78+264];
	fma.rn.f32 	%f110, %f108, %f109, %f107;
	ld.shared.f32 	%f111, [%r74+12];
	ld.shared.f32 	%f112, [%r78+396];
	fma.rn.f32 	%f113, %f111, %f112, %f110;
	ld.shared.f32 	%f114, [%r74+16];
	ld.shared.f32 	%f115, [%r78+528];
	fma.rn.f32 	%f116, %f114, %f115, %f113;
	ld.shared.f32 	%f117, [%r74+20];
	ld.shared.f32 	%f118, [%r78+660];
	fma.rn.f32 	%f119, %f117, %f118, %f116;
	ld.shared.f32 	%f120, [%r74+24];
	ld.shared.f32 	%f121, [%r78+792];
	fma.rn.f32 	%f122, %f120, %f121, %f119;
	ld.shared.f32 	%f123, [%r74+28];
	ld.shared.f32 	%f124, [%r78+924];
	fma.rn.f32 	%f125, %f123, %f124, %f122;
	ld.shared.f32 	%f126, [%r74+32];
	ld.shared.f32 	%f127, [%r78+1056];
	fma.rn.f32 	%f128, %f126, %f127, %f125;
	ld.shared.f32 	%f129, [%r74+36];
	ld.shared.f32 	%f130, [%r78+1188];
	fma.rn.f32 	%f131, %f129, %f130, %f128;
	ld.shared.f32 	%f132, [%r74+40];
	ld.shared.f32 	%f133, [%r78+1320];
	fma.rn.f32 	%f134, %f132, %f133, %f131;
	ld.shared.f32 	%f135, [%r74+44];
	ld.shared.f32 	%f136, [%r78+1452];
	fma.rn.f32 	%f137, %f135, %f136, %f134;
	ld.shared.f32 	%f138, [%r74+48];
	ld.shared.f32 	%f139, [%r78+1584];
	fma.rn.f32 	%f140, %f138, %f139, %f137;
	ld.shared.f32 	%f141, [%r74+52];
	ld.shared.f32 	%f142, [%r78+1716];
	fma.rn.f32 	%f143, %f141, %f142, %f140;
	ld.shared.f32 	%f144, [%r74+56];
	ld.shared.f32 	%f145, [%r78+1848];
	fma.rn.f32 	%f146, %f144, %f145, %f143;
	ld.shared.f32 	%f147, [%r74+60];
	ld.shared.f32 	%f148, [%r78+1980];
	fma.rn.f32 	%f149, %f147, %f148, %f146;
	ld.shared.f32 	%f150, [%r74+64];
	ld.shared.f32 	%f151, [%r78+2112];
	fma.rn.f32 	%f152, %f150, %f151, %f149;
	ld.shared.f32 	%f153, [%r74+68];
	ld.shared.f32 	%f154, [%r78+2244];
	fma.rn.f32 	%f155, %f153, %f154, %f152;
	ld.shared.f32 	%f156, [%r74+72];
	ld.shared.f32 	%f157, [%r78+2376];
	fma.rn.f32 	%f158, %f156, %f157, %f155;
	ld.shared.f32 	%f159, [%r74+76];
	ld.shared.f32 	%f160, [%r78+2508];
	fma.rn.f32 	%f161, %f159, %f160, %f158;
	ld.shared.f32 	%f162, [%r74+80];
	ld.shared.f32 	%f163, [%r78+2640];
	fma.rn.f32 	%f164, %f162, %f163, %f161;
	ld.shared.f32 	%f165, [%r74+84];
	ld.shared.f32 	%f166, [%r78+2772];
	fma.rn.f32 	%f167, %f165, %f166, %f164;
	ld.shared.f32 	%f168, [%r74+88];
	ld.shared.f32 	%f169, [%r78+2904];
	fma.rn.f32 	%f170, %f168, %f169, %f167;
	ld.shared.f32 	%f171, [%r74+92];
	ld.shared.f32 	%f172, [%r78+3036];
	fma.rn.f32 	%f173, %f171, %f172, %f170;
	ld.shared.f32 	%f174, [%r74+96];
	ld.shared.f32 	%f175, [%r78+3168];
	fma.rn.f32 	%f176, %f174, %f175, %f173;
	ld.shared.f32 	%f177, [%r74+100];
	ld.shared.f32 	%f178, [%r78+3300];
	fma.rn.f32 	%f179, %f177, %f178, %f176;
	ld.shared.f32 	%f180, [%r74+104];
	ld.shared.f32 	%f181, [%r78+3432];
	fma.rn.f32 	%f182, %f180, %f181, %f179;
	ld.shared.f32 	%f183, [%r74+108];
	ld.shared.f32 	%f184, [%r78+3564];
	fma.rn.f32 	%f185, %f183, %f184, %f182;
	ld.shared.f32 	%f186, [%r74+112];
	ld.shared.f32 	%f187, [%r78+3696];
	fma.rn.f32 	%f188, %f186, %f187, %f185;
	ld.shared.f32 	%f189, [%r74+116];
	ld.shared.f32 	%f190, [%r78+3828];
	fma.rn.f32 	%f191, %f189, %f190, %f188;
	ld.shared.f32 	%f192, [%r74+120];
	ld.shared.f32 	%f193, [%r78+3960];
	fma.rn.f32 	%f194, %f192, %f193, %f191;
	ld.shared.f32 	%f195, [%r74+124];
	ld.shared.f32 	%f196, [%r78+4092];
	fma.rn.f32 	%f4, %f195, %f196, %f194;
	or.pred  	%p17, %p16, %p15;
	@%p17 bra 	$L__BB2_17;
	mad.lo.s32 	%r79, %r29, %r2, %r5;
	cvta.to.global.u64 	%rd12, %rd3;
	mul.wide.s32 	%rd13, %r79, 4;
	add.s64 	%rd14, %rd12, %rd13;
	st.global.f32 	[%rd14], %f4;
$L__BB2_17:
	ret;

}


// ===== COMPILED SASS (sm_100) =====

	.target	sm_100

	.elftype	@"ET_EXEC"


//--------------------- .note.nv.tkinfo           --------------------------
	.section	.note.nv.tkinfo,"",@"SHT_NOTE"
	.sectionflags	@"SHF_NOTE_NV_TKINFO"
	.tkinfo
        /*0018*/ 	.word	0x00000002
        /*0030*/ 	.string	""
        /*0030*/ 	.string	"ptxas"
        /*0030*/ 	.string	"Cuda compilation tools, release 13.0, V13.0.88"
        /*0030*/ 	.string	"Build cuda_13.0.r13.0/compiler.36424714_0"
        /*0030*/ 	.string	"-arch sm_100 -m 64 "



//--------------------- .note.nv.cuinfo           --------------------------
	.section	.note.nv.cuinfo,"",@"SHT_NOTE"
	.sectionflags	@"SHF_NOTE_NV_CUINFO"
        /*0018*/ 	.short	0x0002
        /*001a*/ 	.short	0x0064
        /*001c*/ 	.short	0x0082
	.zero		2


//--------------------- .nv.info                  --------------------------
	.section	.nv.info,"",@"SHT_CUDA_INFO"
	.align	4


	//----- nvinfo : EIATTR_REGCOUNT
	.align		4
        /*0000*/ 	.byte	0x04, 0x2f
        /*0002*/ 	.short	(.L_1 - .L_0)
	.align		4
.L_0:
        /*0004*/ 	.word	index@(_Z15tiledGemmSingleILi32EEvPKfS1_Pfiii)
        /*0008*/ 	.word	0x0000001e


	//----- nvinfo : EIATTR_FRAME_SIZE
	.align		4
.L_1:
        /*000c*/ 	.byte	0x04, 0x11
        /*000e*/ 	.short	(.L_3 - .L_2)
	.align		4
.L_2:
        /*0010*/ 	.word	index@(_Z15tiledGemmSingleILi32EEvPKfS1_Pfiii)
        /*0014*/ 	.word	0x00000000


	//----- nvinfo : EIATTR_REGCOUNT
	.align		4
.L_3:
        /*0018*/ 	.byte	0x04, 0x2f
        /*001a*/ 	.short	(.L_5 - .L_4)
	.align		4
.L_4:
        /*001c*/ 	.word	index@(_Z15tiledGemmDoubleILi32EEvPKfS1_Pfiii)
        /*0020*/ 	.word	0x00000020


	//----- nvinfo : EIATTR_FRAME_SIZE
	.align		4
.L_5:
        /*0024*/ 	.byte	0x04, 0x11
        /*0026*/ 	.short	(.L_7 - .L_6)
	.align		4
.L_6:
        /*0028*/ 	.word	index@(_Z15tiledGemmDoubleILi32EEvPKfS1_Pfiii)
        /*002c*/ 	.word	0x00000000


	//----- nvinfo : EIATTR_REGCOUNT
	.align		4
.L_7:
        /*0030*/ 	.byte	0x04, 0x2f
        /*0032*/ 	.short	(.L_9 - .L_8)
	.align		4
.L_8:
        /*0034*/ 	.word	index@(_Z14tiledGemmAsyncILi32EEvPKfS1_Pfiii)
        /*0038*/ 	.word	0x00000020


	//----- nvinfo : EIATTR_FRAME_SIZE
	.align		4
.L_9:
        /*003c*/ 	.byte	0x04, 0x11
        /*003e*/ 	.short	(.L_11 - .L_10)
	.align		4
.L_10:
        /*0040*/ 	.word	index@(_Z14tiledGemmAsyncILi32EEvPKfS1_Pfiii)
        /*0044*/ 	.word	0x00000000


	//----- nvinfo : EIATTR_MIN_STACK_SIZE
	.align		4
.L_11:
        /*0048*/ 	.byte	0x04, 0x12
        /*004a*/ 	.short	(.L_13 - .L_12)
	.align		4
.L_12:
        /*004c*/ 	.word	index@(_Z14tiledGemmAsyncILi32EEvPKfS1_Pfiii)
        /*0050*/ 	.word	0x00000000


	//----- nvinfo : EIATTR_MIN_STACK_SIZE
	.align		4
.L_13:
        /*0054*/ 	.byte	0x04, 0x12
        /*0056*/ 	.short	(.L_15 - .L_14)
	.align		4
.L_14:
        /*0058*/ 	.word	index@(_Z15tiledGemmDoubleILi32EEvPKfS1_Pfiii)
        /*005c*/ 	.word	0x00000000


	//----- nvinfo : EIATTR_MIN_STACK_SIZE
	.align		4
.L_15:
        /*0060*/ 	.byte	0x04, 0x12
        /*0062*/ 	.short	(.L_17 - .L_16)
	.align		4
.L_16:
        /*0064*/ 	.word	index@(_Z15tiledGemmSingleILi32EEvPKfS1_Pfiii)
        /*0068*/ 	.word	0x00000000
.L_17:


//--------------------- .nv.compat                --------------------------
	.section	.nv.compat,"",@"SHT_CUDA_COMPAT_INFO"
	.align	4
        /*0000*/ 	.byte	0x02, 0x09, 0x00, 0x00, 0x02, 0x02, 0x01, 0x00, 0x02, 0x05, 0x05, 0x00, 0x03, 0x07, 0x01, 0x01
        /*0010*/ 	.byte	0x02, 0x03, 0x00, 0x00, 0x02, 0x06, 0x01, 0x00, 0x04, 0x0b, 0x08, 0x00, 0x09, 0x00, 0x00, 0x00
        /*0020*/ 	.byte	0x00, 0x00, 0x00, 0x00


//--------------------- .nv.info._Z14tiledGemmAsyncILi32EEvPKfS1_Pfiii --------------------------
	.section	.nv.info._Z14tiledGemmAsyncILi32EEvPKfS1_Pfiii,"",@"SHT_CUDA_INFO"
	.sectionflags	@""
	.align	4


	//----- nvinfo : EIATTR_CUDA_API_VERSION
	.align		4
        /*0000*/ 	.byte	0x04, 0x37
        /*0002*/ 	.short	(.L_19 - .L_18)
.L_18:
        /*0004*/ 	.word	0x00000082


	//----- nvinfo : EIATTR_KPARAM_INFO
	.align		4
.L_19:
        /*0008*/ 	.byte	0x04, 0x17
        /*000a*/ 	.short	(.L_21 - .L_20)
.L_20:
        /*000c*/ 	.word	0x00000000
        /*0010*/ 	.short	0x0005
        /*0012*/ 	.short	0x0020
        /*0014*/ 	.byte	0x00, 0xf0, 0x11, 0x00


	//----- nvinfo : EIATTR_KPARAM_INFO
	.align		4
.L_21:
        /*0018*/ 	.byte	0x04, 0x17
        /*001a*/ 	.short	(.L_23 - .L_22)
.L_22:
        /*001c*/ 	.word	0x00000000
        /*0020*/ 	.short	0x0004
        /*0022*/ 	.short	0x001c
        /*0024*/ 	.byte	0x00, 0xf0, 0x11, 0x00


	//----- nvinfo : EIATTR_KPARAM_INFO
	.align		4
.L_23:
        /*0028*/ 	.byte	0x04, 0x17
        /*002a*/ 	.short	(.L_25 - .L_24)
.L_24:
        /*002c*/ 	.word	0x00000000
        /*0030*/ 	.short	0x0003
        /*0032*/ 	.short	0x0018
        /*0034*/ 	.byte	0x00, 0xf0, 0x11, 0x00


	//----- nvinfo : EIATTR_KPARAM_INFO
	.align		4
.L_25:
        /*0038*/ 	.byte	0x04, 0x17
        /*003a*/ 	.short	(.L_27 - .L_26)
.L_26:
        /*003c*/ 	.word	0x00000000
        /*0040*/ 	.short	0x0002
        /*0042*/ 	.short	0x0010
        /*0044*/ 	.byte	0x00, 0xf5, 0x21, 0x00


	//----- nvinfo : EIATTR_KPARAM_INFO
	.align		4
.L_27:
        /*0048*/ 	.byte	0x04, 0x17
        /*004a*/ 	.short	(.L_29 - .L_28)
.L_28:
        /*004c*/ 	.word	0x00000000
        /*0050*/ 	.short	0x0001
        /*0052*/ 	.short	0x0008
        /*0054*/ 	.byte	0x00, 0xf5, 0x21, 0x00


	//----- nvinfo : EIATTR_KPARAM_INFO
	.align		4
.L_29:
        /*0058*/ 	.byte	0x04, 0x17
        /*005a*/ 	.short	(.L_31 - .L_30)
.L_30:
        /*005c*/ 	.word	0x00000000
        /*0060*/ 	.short	0x0000
        /*0062*/ 	.short	0x0000
        /*0064*/ 	.byte	0x00, 0xf5, 0x21, 0x00


	//----- nvinfo : EIATTR_SPARSE_MMA_MASK
	.align		4
.L_31:
        /*0068*/ 	.byte	0x03, 0x50
        /*006a*/ 	.short	0x0000


	//----- nvinfo : EIATTR_MAXREG_COUNT
	.align		4
        /*006c*/ 	.byte	0x03, 0x1b
        /*006e*/ 	.short	0x00ff


	//----- nvinfo : EIATTR_NUM_BARRIERS
	.align		4
        /*0070*/ 	.byte	0x02, 0x4c
        /*0072*/ 	.byte	0x01
	.zero		1


	//----- nvinfo : EIATTR_MERCURY_ISA_VERSION
	.align		4
        /*0074*/ 	.byte	0x03, 0x5f
        /*0076*/ 	.short	0x0101


	//----- nvinfo : EIATTR_VRC_CTA_INIT_COUNT
	.align		4
        /*0078*/ 	.byte	0x02, 0x4a
	.zero		1
	.zero		1


	//----- nvinfo : EIATTR_EXIT_INSTR_OFFSETS
	.align		4
        /*007c*/ 	.byte	0x04, 0x1c
        /*007e*/ 	.short	(.L_33 - .L_32)


	//   ....[0]....
.L_32:
        /*0080*/ 	.word	0x00001260


	//   ....[1]....
        /*0084*/ 	.word	0x00001320


	//----- nvinfo : EIATTR_CBANK_PARAM_SIZE
	.align		4
.L_33:
        /*0088*/ 	.byte	0x03, 0x19
        /*008a*/ 	.short	0x0024


	//----- nvinfo : EIATTR_PARAM_CBANK
	.align		4
        /*008c*/ 	.byte	0x04, 0x0a
        /*008e*/ 	.short	(.L_35 - .L_34)
	.align		4
.L_34:
        /*0090*/ 	.word	index@(.nv.constant0._Z14tiledGemmAsyncILi32EEvPKfS1_Pfiii)
        /*0094*/ 	.short	0x0380
        /*0096*/ 	.short	0x0024


	//----- nvinfo : EIATTR_SW_WAR
	.align		4
.L_35:
        /*0098*/ 	.byte	0x04, 0x36
        /*009a*/ 	.short	(.L_37 - .L_36)
.L_36:
        /*009c*/ 	.word	0x00000008
.L_37:


//--------------------- .nv.info._Z15tiledGemmDoubleILi32EEvPKfS1_Pfiii --------------------------
	.section	.nv.info._Z15tiledGemmDoubleILi32EEvPKfS1_Pfiii,"",@"SHT_CUDA_INFO"
	.sectionflags	@""
	.align	4


	//----- nvinfo : EIATTR_CUDA_API_VERSION
	.align		4
        /*0000*/ 	.byte	0x04, 0x37
        /*0002*/ 	.short	(.L_39 - .L_38)
.L_38:
        /*0004*/ 	.word	0x00000082


	//----- nvinfo : EIATTR_KPARAM_INFO
	.align		4
.L_39:
        /*0008*/ 	.byte	0x04, 0x17
        /*000a*/ 	.short	(.L_41 - .L_40)
.L_40:
        /*000c*/ 	.word	0x00000000
        /*0010*/ 	.short	0x0005
        /*0012*/ 	.short	0x0020
        /*0014*/ 	.byte	0x00, 0xf0, 0x11, 0x00


	//----- nvinfo : EIATTR_KPARAM_INFO
	.align		4
.L_41:
        /*0018*/ 	.byte	0x04, 0x17
        /*001a*/ 	.short	(.L_43 - .L_42)
.L_42:
        /*001c*/ 	.word	0x00000000
        /*0020*/ 	.short	0x0004
        /*0022*/ 	.short	0x001c
        /*0024*/ 	.byte	0x00, 0xf0, 0x11, 0x00


	//----- nvinfo : EIATTR_KPARAM_INFO
	.align		4
.L_43:
        /*0028*/ 	.byte	0x04, 0x17
        /*002a*/ 	.short	(.L_45 - .L_44)
.L_44:
        /*002c*/ 	.word	0x00000000
        /*0030*/ 	.short	0x0003
        /*0032*/ 	.short	0x0018
        /*0034*/ 	.byte	0x00, 0xf0, 0x11, 0x00


	//----- nvinfo : EIATTR_KPARAM_INFO
	.align		4
.L_45:
        /*0038*/ 	.byte	0x04, 0x17
        /*003a*/ 	.short	(.L_47 - .L_46)
.L_46:
        /*003c*/ 	.word	0x00000000
        /*0040*/ 	.short	0x0002
        /*0042*/ 	.short	0x0010
        /*0044*/ 	.byte	0x00, 0xf5, 0x21, 0x00


	//----- nvinfo : EIATTR_KPARAM_INFO
	.align		4
.L_47:
        /*0048*/ 	.byte	0x04, 0x17
        /*004a*/ 	.short	(.L_49 - .L_48)
.L_48:
        /*004c*/ 	.word	0x00000000
        /*0050*/ 	.short	0x0001
        /*0052*/ 	.short	0x0008
        /*0054*/ 	.byte	0x00, 0xf5, 0x21, 0x00


	//----- nvinfo : EIATTR_KPARAM_INFO
	.align		4
.L_49:
        /*0058*/ 	.byte	0x04, 0x17
        /*005a*/ 	.short	(.L_51 - .L_50)
.L_50:
        /*005c*/ 	.word	0x00000000
        /*0060*/ 	.short	0x0000
        /*0062*/ 	.short	0x0000
        /*0064*/ 	.byte	0x00, 0xf5, 0x21, 0x00


	//----- nvinfo : EIATTR_SPARSE_MMA_MASK
	.align		4
.L_51:
        /*0068*/ 	.byte	0x03, 0x50
        /*006a*/ 	.short	0x0000


	//----- nvinfo : EIATTR_MAXREG_COUNT
	.align		4
        /*006c*/ 	.byte	0x03, 0x1b
        /*006e*/ 	.short	0x00ff


	//----- nvinfo : EIATTR_NUM_BARRIERS
	.align		4
        /*0070*/ 	.byte	0x02, 0x4c
        /*0072*/ 	.byte	0x01
	.zero		1


	//----- nvinfo : EIATTR_MERCURY_ISA_VERSION
	.align		4
        /*0074*/ 	.byte	0x03, 0x5f
        /*0076*/ 	.short	0x0101


	//----- nvinfo : EIATTR_VRC_CTA_INIT_COUNT
	.align		4
        /*0078*/ 	.byte	0x02, 0x4a
	.zero		1
	.zero		1


	//----- nvinfo : EIATTR_EXIT_INSTR_OFFSETS
	.align		4
        /*007c*/ 	.byte	0x04, 0x1c
        /*007e*/ 	.short	(.L_53 - .L_52)


	//   ....[0]....
.L_52:
        /*0080*/ 	.word	0x00001190


	//   ....[1]....
        /*0084*/ 	.word	0x00001250


	//----- nvinfo : EIATTR_CBANK_PARAM_SIZE
	.align		4
.L_53:
        /*0088*/ 	.byte	0x03, 0x19
        /*008a*/ 	.short	0x0024


	//----- nvinfo : EIATTR_PARAM_CBANK
	.align		4
        /*008c*/ 	.byte	0x04, 0x0a
        /*008e*/ 	.short	(.L_55 - .L_54)
	.align		4
.L_54:
        /*0090*/ 	.word	index@(.nv.constant0._Z15tiledGemmDoubleILi32EEvPKfS1_Pfiii)
        /*0094*/ 	.short	0x0380
        /*0096*/ 	.short	0x0024


	//----- nvinfo : EIATTR_SW_WAR
	.align		4
.L_55:
        /*0098*/ 	.byte	0x04, 0x36
        /*009a*/ 	.short	(.L_57 - .L_56)
.L_56:
        /*009c*/ 	.word	0x00000008
.L_57:


//--------------------- .nv.info._Z15tiledGemmSingleILi32EEvPKfS1_Pfiii --------------------------
	.section	.nv.info._Z15tiledGemmSingleILi32EEvPKfS1_Pfiii,"",@"SHT_CUDA_INFO"
	.sectionflags	@""
	.align	4


	//----- nvinfo : EIATTR_CUDA_API_VERSION
	.align		4
        /*0000*/ 	.byte	0x04, 0x37
        /*0002*/ 	.short	(.L_59 - .L_58)
.L_58:
        /*0004*/ 	.word	0x00000082


	//----- nvinfo : EIATTR_KPARAM_INFO
	.align		4
.L_59:
        /*0008*/ 	.byte	0x04, 0x17
        /*000a*/ 	.short	(.L_61 - .L_60)
.L_60:
        /*000c*/ 	.word	0x00000000
        /*0010*/ 	.short	0x0005
        /*0012*/ 	.short	0x0020
        /*0014*/ 	.byte	0x00, 0xf0, 0x11, 0x00


	//----- nvinfo : EIATTR_KPARAM_INFO
	.align		4
.L_61:
        /*0018*/ 	.byte	0x04, 0x17
        /*001a*/ 	.short	(.L_63 - .L_62)
.L_62:
        /*001c*/ 	.word	0x00000000
        /*0020*/ 	.short	0x0004
        /*0022*/ 	.short	0x001c
        /*0024*/ 	.byte	0x00, 0xf0, 0x11, 0x00


	//----- nvinfo : EIATTR_KPARAM_INFO
	.align		4
.L_63:
        /*0028*/ 	.byte	0x04, 0x17
        /*002a*/ 	.short	(.L_65 - .L_64)
.L_64:
        /*002c*/ 	.word	0x00000000
        /*0030*/ 	.short	0x0003
        /*0032*/ 	.short	0x0018
        /*0034*/ 	.byte	0x00, 0xf0, 0x11, 0x00


	//----- nvinfo : EIATTR_KPARAM_INFO
	.align		4
.L_65:
        /*0038*/ 	.byte	0x04, 0x17
        /*003a*/ 	.short	(.L_67 - .L_66)
.L_66:
        /*003c*/ 	.word	0x00000000
        /*0040*/ 	.short	0x0002
        /*0042*/ 	.short	0x0010
        /*0044*/ 	.byte	0x00, 0xf5, 0x21, 0x00


	//----- nvinfo : EIATTR_KPARAM_INFO
	.align		4
.L_67:
        /*0048*/ 	.byte	0x04, 0x17
        /*004a*/ 	.short	(.L_69 - .L_68)
.L_68:
        /*004c*/ 	.word	0x00000000
        /*0050*/ 	.short	0x0001
        /*0052*/ 	.short	0x0008
        /*0054*/ 	.byte	0x00, 0xf5, 0x21, 0x00


	//----- nvinfo : EIATTR_KPARAM_INFO
	.align		4
.L_69:
        /*0058*/ 	.byte	0x04, 0x17
        /*005a*/ 	.short	(.L_71 - .L_70)
.L_70:
        /*005c*/ 	.word	0x00000000
        /*0060*/ 	.short	0x0000
        /*0062*/ 	.short	0x0000
        /*0064*/ 	.byte	0x00, 0xf5, 0x21, 0x00


	//----- nvinfo : EIATTR_SPARSE_MMA_MASK
	.align		4
.L_71:
        /*0068*/ 	.byte	0x03, 0x50
        /*006a*/ 	.short	0x0000


	//----- nvinfo : EIATTR_MAXREG_COUNT
	.align		4
        /*006c*/ 	.byte	0x03, 0x1b
        /*006e*/ 	.short	0x00ff


	//----- nvinfo : EIATTR_NUM_BARRIERS
	.align		4
        /*0070*/ 	.byte	0x02, 0x4c
        /*0072*/ 	.byte	0x01
	.zero		1


	//----- nvinfo : EIATTR_MERCURY_ISA_VERSION
	.align		4
        /*0074*/ 	.byte	0x03, 0x5f
        /*0076*/ 	.short	0x0101


	//----- nvinfo : EIATTR_VRC_CTA_INIT_COUNT
	.align		4
        /*0078*/ 	.byte	0x02, 0x4a
	.zero		1
	.zero		1


	//----- nvinfo : EIATTR_EXIT_INSTR_OFFSETS
	.align		4
        /*007c*/ 	.byte	0x04, 0x1c
        /*007e*/ 	.short	(.L_73 - .L_72)


	//   ....[0]....
.L_72:
        /*0080*/ 	.word	0x00000980


	//   ....[1]....
        /*0084*/ 	.word	0x000009d0


	//----- nvinfo : EIATTR_CBANK_PARAM_SIZE
	.align		4
.L_73:
        /*0088*/ 	.byte	0x03, 0x19
        /*008a*/ 	.short	0x0024


	//----- nvinfo : EIATTR_PARAM_CBANK
	.align		4
        /*008c*/ 	.byte	0x04, 0x0a
        /*008e*/ 	.short	(.L_75 - .L_74)
	.align		4
.L_74:
        /*0090*/ 	.word	index@(.nv.constant0._Z15tiledGemmSingleILi32EEvPKfS1_Pfiii)
        /*0094*/ 	.short	0x0380
        /*0096*/ 	.short	0x0024


	//----- nvinfo : EIATTR_SW_WAR
	.align		4
.L_75:
        /*0098*/ 	.byte	0x04, 0x36
        /*009a*/ 	.short	(.L_77 - .L_76)
.L_76:
        /*009c*/ 	.word	0x00000008
.L_77:


//--------------------- .nv.callgraph             --------------------------
	.section	.nv.callgraph,"",@"SHT_CUDA_CALLGRAPH"
	.align	4
	.sectionentsize	8
	.align		4
        /*0000*/ 	.word	0x00000000
	.align		4
        /*0004*/ 	.word	0xffffffff
	.align		4
        /*0008*/ 	.word	0x00000000
	.align		4
        /*000c*/ 	.word	0xfffffffe
	.align		4
        /*0010*/ 	.word	0x00000000
	.align		4
        /*0014*/ 	.word	0xfffffffd
	.align		4
        /*0018*/ 	.word	0x00000000
	.align		4
        /*001c*/ 	.word	0xfffffffc


//--------------------- .text._Z14tiledGemmAsyncILi32EEvPKfS1_Pfiii --------------------------
	.section	.text._Z14tiledGemmAsyncILi32EEvPKfS1_Pfiii,"ax",@progbits
	.align	128
        .global         _Z14tiledGemmAsyncILi32EEvPKfS1_Pfiii
        .type           _Z14tiledGemmAsyncILi32EEvPKfS1_Pfiii,@function
        .size           _Z14tiledGemmAsyncILi32EEvPKfS1_Pfiii,(.L_x_9 - _Z14tiledGemmAsyncILi32EEvPKfS1_Pfiii)
        .other          _Z14tiledGemmAsyncILi32EEvPKfS1_Pfiii,@"STO_CUDA_ENTRY STV_DEFAULT"
_Z14tiledGemmAsyncILi32EEvPKfS1_Pfiii:
.text._Z14tiledGemmAsyncILi32EEvPKfS1_Pfiii:
[----:B------:R-:W-:Y:S01]  /*0000*/  LDC R1, c[0x0][0x37c] ;  /* 0x0000df00ff017b82 */ /* 0x000fe20000000800 */
[----:B------:R-:W1:Y:S07]  /*0010*/  S2R R18, SR_TID.Y ;  /* 0x0000000000127919 */ /* 0x000e6e0000002200 */
[----:B------:R-:W2:Y:S01]  /*0020*/  LDC R17, c[0x0][0x3a0] ;  /* 0x0000e800ff117b82 */ /* 0x000ea20000000800 */
[----:B------:R-:W3:Y:S01]  /*0030*/  LDCU UR4, c[0x0][0x398] ;  /* 0x00007300ff0477ac */ /* 0x000ee20008000800 */
[----:B------:R-:W-:Y:S01]  /*0040*/  MOV R8, 0x400 ;  /* 0x0000040000087802 */ /* 0x000fe20000000f00 */
[----:B------:R-:W4:Y:S01]  /*0050*/  S2R R3, SR_CTAID.Y ;  /* 0x0000000000037919 */ /* 0x000f220000002600 */
[----:B------:R-:W5:Y:S02]  /*0060*/  LDCU UR5, c[0x0][0x39c] ;  /* 0x00007380ff0577ac */ /* 0x000f640008000800 */
[----:B------:R-:W-:Y:S01]  /*0070*/  IADD3 R19, PT, PT, R8, 0x2100, RZ ;  /* 0x0000210008137810 */ /* 0x000fe20007ffe0ff */
[----:B------:R-:W3:Y:S01]  /*0080*/  S2R R16, SR_TID.X ;  /* 0x0000000000107919 */ /* 0x000ee20000002100 */
[----:B------:R-:W3:Y:S01]  /*0090*/  LDCU.64 UR6, c[0x0][0x358] ;  /* 0x00006b00ff0677ac */ /* 0x000ee20008000a00 */
[----:B------:R-:W3:Y:S01]  /*00a0*/  S2R R15, SR_CTAID.X ;  /* 0x00000000000f7919 */ /* 0x000ee20000002500 */
[----:B------:R-:W3:Y:S01]  /*00b0*/  S2R R10, SR_CgaCtaId ;  /* 0x00000000000a7919 */ /* 0x000ee20000008800 */
[----:B-----5:R-:W-:-:S02]  /*00c0*/  MOV R2, UR5 ;  /* 0x0000000500027c02 */ /* 0x020fc40008000f00 */
[C---:B--2---:R-:W-:Y:S02]  /*00d0*/  IADD3 R9, PT, PT, R17.reuse, 0x1f, RZ ;  /* 0x0000001f11097810 */ /* 0x044fe40007ffe0ff */
[----:B------:R-:W-:Y:S02]  /*00e0*/  ISETP.GE.AND P2, PT, R17, 0x21, PT ;  /* 0x000000211100780c */ /* 0x000fe40003f46270 */
[----:B------:R-:W-:Y:S02]  /*00f0*/  SHF.R.S32.HI R12, RZ, 0x1f, R9 ;  /* 0x0000001fff0c7819 */ /* 0x000fe40000011409 */
[----:B-1----:R-:W-:Y:S02]  /*0100*/  ISETP.GE.AND P1, PT, R18, R17, PT ;  /* 0x000000111200720c */ /* 0x002fe40003f26270 */
[----:B------:R-:W-:Y:S02]  /*0110*/  LEA.HI R12, R12, R9, RZ, 0x5 ;  /* 0x000000090c0c7211 */ /* 0x000fe400078f28ff */
[----:B----4-:R-:W-:-:S02]  /*0120*/  LEA R0, R3, R18, 0x5 ;  /* 0x0000001203007211 */ /* 0x010fc400078e28ff */
[----:B------:R-:W-:Y:S02]  /*0130*/  SHF.R.S32.HI R14, RZ, 0x5, R12 ;  /* 0x00000005ff0e7819 */ /* 0x000fe4000001140c */
[----:B---3--:R-:W-:-:S04]  /*0140*/  ISETP.GE.AND P0, PT, R16, R17, PT ;  /* 0x000000111000720c */ /* 0x008fc80003f06270 */
[----:B------:R-:W-:Y:S02]  /*0150*/  ISETP.GE.OR P0, PT, R0, UR4, P0 ;  /* 0x0000000400007c0c */ /* 0x000fe40008706670 */
[----:B------:R-:W-:Y:S02]  /*0160*/  LEA R3, R15, R16, 0x5 ;  /* 0x000000100f037211 */ /* 0x000fe400078e28ff */
[----:B------:R-:W-:Y:S02]  /*0170*/  LEA R21, R10, R8, 0x18 ;  /* 0x000000080a157211 */ /* 0x000fe400078ec0ff */
[----:B------:R-:W-:Y:S02]  /*0180*/  ISETP.GE.OR P1, PT, R3, R2, P1 ;  /* 0x000000020300720c */ /* 0x000fe40000f26670 */
[----:B------:R-:W-:Y:S01]  /*0190*/  IADD3 R8, PT, PT, R14, -0x1, RZ ;  /* 0xffffffff0e087810 */ /* 0x000fe20007ffe0ff */
[----:B------:R-:W-:Y:S01]  /*01a0*/  IMAD R11, R18, 0x84, R21 ;  /* 0x00000084120b7824 */ /* 0x000fe200078e0215 */
[----:B------:R-:W-:-:S02]  /*01b0*/  LEA R19, R10, R19, 0x18 ;  /* 0x000000130a137211 */ /* 0x000fc400078ec0ff */
[----:B------:R-:W-:Y:S01]  /*01c0*/  LEA.HI R10, R8, R8, RZ, 0x1 ;  /* 0x00000008080a7211 */ /* 0x000fe200078f08ff */
[----:B------:R-:W1:Y:S01]  /*01d0*/  @!P0 LDC.64 R6, c[0x0][0x380] ;  /* 0x0000e000ff068b82 */ /* 0x000e620000000a00 */
[----:B------:R-:W-:Y:S01]  /*01e0*/  @!P0 IMAD R9, R0, R17, R16 ;  /* 0x0000001100098224 */ /* 0x000fe200078e0210 */
[----:B------:R-:W-:Y:S01]  /*01f0*/  LEA R12, R16, R11, 0x2 ;  /* 0x0000000b100c7211 */ /* 0x000fe200078e10ff */
[----:B------:R-:W-:Y:S01]  /*0200*/  IMAD R13, R18, 0x84, R19 ;  /* 0x00000084120d7824 */ /* 0x000fe200078e0213 */
[----:B------:R-:W-:-:S04]  /*0210*/  LOP3.LUT R23, R10, 0xfffffffe, RZ, 0xc0, !PT ;  /* 0xfffffffe0a177812 */ /* 0x000fc800078ec0ff */
[----:B------:R-:W2:Y:S01]  /*0220*/  @!P1 LDC.64 R4, c[0x0][0x388] ;  /* 0x0000e200ff049b82 */ /* 0x000ea20000000a00 */
[----:B------:R-:W-:Y:S02]  /*0230*/  IADD3 R10, PT, PT, R8, -R23, RZ ;  /* 0x80000017080a7210 */ /* 0x000fe40007ffe0ff */
[----:B------:R-:W-:-:S03]  /*0240*/  LEA R13, R16, R13, 0x2 ;  /* 0x0000000d100d7211 */ /* 0x000fc600078e10ff */
[----:B------:R-:W-:Y:S02]  /*0250*/  IMAD R21, R10, 0x1080, R21 ;  /* 0x000010800a157824 */ /* 0x000fe400078e0215 */
[----:B-1----:R-:W-:-:S04]  /*0260*/  @!P0 IMAD.WIDE.U32 R6, R9, 0x4, R6 ;  /* 0x0000000409068825 */ /* 0x002fc800078e0006 */
[----:B------:R-:W-:Y:S01]  /*0270*/  @!P1 IMAD R9, R18, R2, R3 ;  /* 0x0000000212099224 */ /* 0x000fe200078e0203 */
[----:B------:R-:W-:Y:S01]  /*0280*/  @!PT LDS RZ, [RZ] ;  /* 0x00000000fffff984 */ /* 0x000fe20000000800 */
[----:B------:R-:W-:Y:S01]  /*0290*/  @!PT LDS RZ, [RZ] ;  /* 0x00000000fffff984 */ /* 0x000fe20000000800 */
[----:B------:R-:W-:Y:S01]  /*02a0*/  @!PT LDS RZ, [RZ] ;  /* 0x00000000fffff984 */ /* 0x000fe20000000800 */
[----:B------:R1:W-:Y:S03]  /*02b0*/  @!P0 LDGSTS.E [R12], desc[UR6][R6.64] ;  /* 0x00000000060c8fae */ /* 0x0003e6000b9a1006 */
[----:B--2---:R-:W-:Y:S01]  /*02c0*/  @!P1 IMAD.WIDE R8, R9, 0x4, R4 ;  /* 0x0000000409089825 */ /* 0x004fe200078e0204 */
[----:B------:R1:W-:Y:S03]  /*02d0*/  @P0 STS [R12], RZ ;  /* 0x000000ff0c000388 */ /* 0x0003e60000000800 */
[----:B------:R-:W-:Y:S01]  /*02e0*/  IMAD R5, R10, 0x1080, R19 ;  /* 0x000010800a057824 */ /* 0x000fe200078e0213 */
[----:B------:R-:W-:Y:S01]  /*02f0*/  @!PT LDS RZ, [RZ] ;  /* 0x00000000fffff984 */ /* 0x000fe20000000800 */
[----:B------:R-:W-:Y:S01]  /*0300*/  @!PT LDS RZ, [RZ] ;  /* 0x00000000fffff984 */ /* 0x000fe20000000800 */
[----:B------:R-:W-:Y:S01]  /*0310*/  @!PT LDS RZ, [RZ] ;  /* 0x00000000fffff984 */ /* 0x000fe20000000800 */
[----:B------:R1:W-:Y:S01]  /*0320*/  @!P1 LDGSTS.E [R13], desc[UR6][R8.64] ;  /* 0x00000000080d9fae */ /* 0x0003e2000b9a1006 */
[----:B------:R-:W-:-:S02]  /*0330*/  HFMA2 R10, -RZ, RZ, 0, 0 ;  /* 0x00000000ff0a7431 */ /* 0x000fc400000001ff */
[----:B------:R-:W-:Y:S01]  /*0340*/  IMAD R4, R18, 0x84, R21 ;  /* 0x0000008412047824 */ /* 0x000fe200078e0215 */
[----:B------:R1:W-:Y:S01]  /*0350*/  @P1 STS [R13], RZ ;  /* 0x000000ff0d001388 */ /* 0x0003e20000000800 */
[----:B------:R-:W-:-:S03]  /*0360*/  LEA R5, R16, R5, 0x2 ;  /* 0x0000000510057211 */ /* 0x000fc600078e10ff */
[----:B------:R-:W0:Y:S01]  /*0370*/  LDGDEPBAR ;  /* 0x00000000000079af */ /* 0x000e220000000000 */
[----:B------:R-:W-:Y:S05]  /*0380*/  @!P2 BRA `(.L_x_0) ;  /* 0x000000080040a947 */ /* 0x000fea0003800000 */
[----:B-1----:R-:W-:Y:S01]  /*0390*/  IADD3 R7, PT, PT, R18, 0x20, RZ ;  /* 0x0000002012077810 */ /* 0x002fe20007ffe0ff */
[----:B------:R-:W1:Y:S01]  /*03a0*/  LDCU UR5, c[0x0][0x3a0] ;  /* 0x00007400ff0577ac */ /* 0x000e620008000800 */
[----:B------:R-:W-:Y:S02]  /*03b0*/  MOV R10, RZ ;  /* 0x000000ff000a7202 */ /* 0x000fe40000000f00 */
[----:B------:R-:W-:Y:S01]  /*03c0*/  MOV R22, RZ ;  /* 0x000000ff00167202 */ /* 0x000fe20000000f00 */
[--C-:B------:R-:W-:Y:S01]  /*03d0*/  IMAD R2, R7, R2, R16.reuse ;  /* 0x0000000207027224 */ /* 0x100fe200078e0210 */
[----:B------:R-:W2:Y:S04]  /*03e0*/  LDCU UR4, c[0x0][0x398] ;  /* 0x00007300ff0477ac */ /* 0x000ea80008000800 */
[----:B------:R-:W-:Y:S01]  /*03f0*/  LEA R15, R15, R2, 0x5 ;  /* 0x000000020f0f7211 */ /* 0x000fe200078e28ff */
[----:B------:R-:W-:Y:S01]  /*0400*/  IMAD R2, R0, R17, R16 ;  /* 0x0000001100027224 */ /* 0x000fe200078e0210 */
[----:B------:R-:W-:-:S02]  /*0410*/  VIMNMX R17, PT, PT, R14, 0x2, !PT ;  /* 0x000000020e117848 */ /* 0x000fc40007fe0100 */
[----:B------:R-:W-:Y:S02]  /*0420*/  LEA R14, R16, R19, 0x2 ;  /* 0x00000013100e7211 */ /* 0x000fe400078e10ff */
[----:B------:R-:W-:Y:S02]  /*0430*/  IADD3 R19, PT, PT, R2, 0x20, RZ ;  /* 0x0000002002137810 */ /* 0x000fe40007ffe0ff */
[----:B------:R-:W-:-:S07]  /*0440*/  IADD3 R17, PT, PT, -R17, RZ, RZ ;  /* 0x000000ff11117210 */ /* 0x000fce0007ffe1ff */
.L_x_1:
[----:B------:R-:W3:Y:S01]  /*0450*/  LDC R2, c[0x0][0x39c] ;  /* 0x0000e700ff027b82 */ /* 0x000ee20000000800 */
[----:B------:R-:W-:Y:S02]  /*0460*/  IADD3 R16, PT, PT, R16, 0x20, RZ ;  /* 0x0000002010107810 */ /* 0x000fe40007ffe0ff */
[----:B------:R-:W-:Y:S02]  /*0470*/  IADD3 R18, PT, PT, R18, 0x20, RZ ;  /* 0x0000002012127810 */ /* 0x000fe40007ffe0ff */
[----:B-1----:R-:W-:Y:S02]  /*0480*/  ISETP.GE.AND P0, PT, R16, UR5, PT ;  /* 0x0000000510007c0c */ /* 0x002fe4000bf06270 */
[----:B------:R-:W-:Y:S02]  /*0490*/  ISETP.GE.AND P1, PT, R18, UR5, PT ;  /* 0x0000000512007c0c */ /* 0x000fe4000bf26270 */
[----:B--2---:R-:W-:Y:S02]  /*04a0*/  ISETP.GE.OR P0, PT, R0, UR4, P0 ;  /* 0x0000000400007c0c */ /* 0x004fe40008706670 */
[----:B------:R-:W-:-:S02]  /*04b0*/  IADD3 R22, PT, PT, R22, 0x1, RZ ;  /* 0x0000000116167810 */ /* 0x000fc40007ffe0ff */
[----:B------:R-:W-:Y:S02]  /*04c0*/  IADD3 R17, PT, PT, R17, 0x1, RZ ;  /* 0x0000000111117810 */ /* 0x000fe40007ffe0ff */
[----:B------:R-:W-:-:S05]  /*04d0*/  LOP3.LUT R20, R22, 0x1, RZ, 0xc0, !PT ;  /* 0x0000000116147812 */ /* 0x000fca00078ec0ff */
[C---:B------:R-:W-:Y:S02]  /*04e0*/  IMAD R23, R20.reuse, 0x1080, R12 ;  /* 0x0000108014177824 */ /* 0x040fe400078e020c */
[----:B------:R-:W1:Y:S01]  /*04f0*/  @!P0 LDC.64 R8, c[0x0][0x380] ;  /* 0x0000e000ff088b82 */ /* 0x000e620000000a00 */
[C---:B------:R-:W-:Y:S01]  /*0500*/  IMAD R25, R20.reuse, 0x1080, R13 ;  /* 0x0000108014197824 */ /* 0x040fe200078e020d */
[----:B---3--:R-:W-:Y:S02]  /*0510*/  ISETP.GE.OR P1, PT, R3, R2, P1 ;  /* 0x000000020300720c */ /* 0x008fe40000f26670 */
[----:B------:R-:W-:-:S05]  /*0520*/  LOP3.LUT R20, R20, 0x1, RZ, 0x3c, !PT ;  /* 0x0000000114147812 */ /* 0x000fca00078e3cff */
[C---:B------:R-:W-:Y:S02]  /*0530*/  IMAD R21, R20.reuse, 0x1080, R11 ;  /* 0x0000108014157824 */ /* 0x040fe400078e020b */
[----:B------:R-:W-:-:S04]  /*0540*/  IMAD R20, R20, 0x1080, R14 ;  /* 0x0000108014147824 */ /* 0x000fc800078e020e */
[----:B------:R-:W2:Y:S01]  /*0550*/  @!P1 LDC.64 R6, c[0x0][0x388] ;  /* 0x0000e200ff069b82 */ /* 0x000ea20000000a00 */
[C---:B-1----:R-:W-:Y:S01]  /*0560*/  @!P0 IMAD.WIDE R8, R19.reuse, 0x4, R8 ;  /* 0x0000000413088825 */ /* 0x042fe200078e0208 */
[----:B------:R-:W-:-:S04]  /*0570*/  IADD3 R19, PT, PT, R19, 0x20, RZ ;  /* 0x0000002013137810 */ /* 0x000fc80007ffe0ff */
[----:B------:R-:W-:Y:S01]  /*0580*/  @!PT LDS RZ, [RZ] ;  /* 0x00000000fffff984 */ /* 0x000fe20000000800 */
[----:B------:R-:W-:Y:S01]  /*0590*/  @!PT LDS RZ, [RZ] ;  /* 0x00000000fffff984 */ /* 0x000fe20000000800 */
[----:B------:R-:W-:Y:S01]  /*05a0*/  @!PT LDS RZ, [RZ] ;  /* 0x00000000fffff984 */ /* 0x000fe20000000800 */
[----:B------:R1:W-:Y:S04]  /*05b0*/  @!P0 LDGSTS.E [R23], desc[UR6][R8.64] ;  /* 0x0000000008178fae */ /* 0x0003e8000b9a1006 */
[----:B------:R-:W-:Y:S01]  /*05c0*/  @P0 STS [R23], RZ ;  /* 0x000000ff17000388 */ /* 0x000fe20000000800 */
[----:B------:R-:W-:Y:S01]  /*05d0*/  ISETP.NE.AND P0, PT, R17, -0x1, PT ;  /* 0xffffffff1100780c */ /* 0x000fe20003f05270 */
[----:B--2---:R-:W-:Y:S01]  /*05e0*/  @!P1 IMAD.WIDE R6, R15, 0x4, R6 ;  /* 0x000000040f069825 */ /* 0x004fe200078e0206 */
[----:B------:R-:W-:-:S04]  /*05f0*/  LEA R15, R2, R15, 0x5 ;  /* 0x0000000f020f7211 */ /* 0x000fc800078e28ff */
[----:B------:R-:W-:Y:S01]  /*0600*/  @!PT LDS RZ, [RZ] ;  /* 0x00000000fffff984 */ /* 0x000fe20000000800 */
[----:B------:R-:W-:Y:S01]  /*0610*/  @!PT LDS RZ, [RZ] ;  /* 0x00000000fffff984 */ /* 0x000fe20000000800 */
[----:B------:R-:W-:Y:S01]  /*0620*/  @!PT LDS RZ, [RZ] ;  /* 0x00000000fffff984 */ /* 0x000fe20000000800 */
[----:B------:R2:W-:Y:S04]  /*0630*/  @!P1 LDGSTS.E [R25], desc[UR6][R6.64] ;  /* 0x0000000006199fae */ /* 0x0005e8000b9a1006 */
[----:B------:R-:W-:Y:S04]  /*0640*/  @P1 STS [R25], RZ ;  /* 0x000000ff19001388 */ /* 0x000fe80000000800 */
[----:B------:R-:W0:Y:S01]  /*0650*/  LDGDEPBAR ;  /* 0x00000000000079af */ /* 0x000e220000000000 */
[----:B------:R-:W-:-:S04]  /*0660*/  DEPBAR.LE SB0, 0x1 ;  /* 0x000080400000791a */ /* 0x000fc80000000000 */
[----:B------:R-:W-:Y:S06]  /*0670*/  BAR.SYNC.DEFER_BLOCKING 0x0 ;  /* 0x0000000000007b1d */ /* 0x000fec0000010000 */
[----:B------:R-:W-:Y:S04]  /*0680*/  LDS R27, [R21] ;  /* 0x00000000151b7984 */ /* 0x000fe80000000800 */
[----:B------:R-:W3:Y:S04]  /*0690*/  LDS R24, [R20] ;  /* 0x0000000014187984 */ /* 0x000ee80000000800 */
[----:B-1----:R-:W-:Y:S04]  /*06a0*/  LDS R23, [R21+0x4] ;  /* 0x0000040015177984 */ /* 0x002fe80000000800 */
[----:B------:R-:W1:Y:S04]  /*06b0*/  LDS R26, [R20+0x84] ;  /* 0x00008400141a7984 */ /* 0x000e680000000800 */
[----:B------:R-:W-:Y:S04]  /*06c0*/  LDS R9, [R21+0x8] ;  /* 0x0000080015097984 */ /* 0x000fe80000000800 */
[----:B------:R-:W4:Y:S04]  /*06d0*/  LDS R8, [R20+0x108] ;  /* 0x0001080014087984 */ /* 0x000f280000000800 */
[----:B--2---:R-:W-:Y:S04]  /*06e0*/  LDS R6, [R21+0xc] ;  /* 0x00000c0015067984 */ /* 0x004fe80000000800 */
[----:B------:R-:W2:Y:S04]  /*06f0*/  LDS R7, [R20+0x18c] ;  /* 0x00018c0014077984 */ /* 0x000ea80000000800 */
[----:B------:R-:W-:Y:S01]  /*0700*/  LDS R25, [R21+0x14] ;  /* 0x0000140015197984 */ /* 0x000fe20000000800 */
[----:B---3--:R-:W-:-:S03]  /*0710*/  FFMA R24, R27, R24, R10 ;  /* 0x000000181b187223 */ /* 0x008fc6000000000a */
[----:B------:R-:W-:Y:S01]  /*0720*/  LDS R10, [R21+0x10] ;  /* 0x00001000150a7984 */ /* 0x000fe20000000800 */
[----:B-1----:R-:W-:-:S03]  /*0730*/  FFMA R24, R23, R26, R24 ;  /* 0x0000001a17187223 */ /* 0x002fc60000000018 */
[----:B------:R-:W1:Y:S04]  /*0740*/  LDS R23, [R20+0x210] ;  /* 0x0002100014177984 */ /* 0x000e680000000800 */
[----:B------:R-:W-:Y:S01]  /*0750*/  LDS R26, [R21+0x7c] ;  /* 0x00007c00151a7984 */ /* 0x000fe20000000800 */
[----:B----4-:R-:W-:-:S03]  /*0760*/  FFMA R27, R9, R8, R24 ;  /* 0x00000008091b7223 */ /* 0x010fc60000000018 */
[----:B------:R-:W3:Y:S04]  /*0770*/  LDS R24, [R20+0x294] ;  /* 0x0002940014187984 */ /* 0x000ee80000000800 */
[----:B------:R-:W-:Y:S01]  /*0780*/  LDS R8, [R21+0x18] ;  /* 0x0000180015087984 */ /* 0x000fe20000000800 */
[----:B--2---:R-:W-:-:S03]  /*0790*/  FFMA R7, R6, R7, R27 ;  /* 0x0000000706077223 */ /* 0x004fc6000000001b */
[----:B------:R-:W2:Y:S04]  /*07a0*/  LDS R9, [R20+0x318] ;  /* 0x0003180014097984 */ /* 0x000ea80000000800 */
[----:B------:R-:W-:Y:S01]  /*07b0*/  LDS R6, [R21+0x1c] ;  /* 0x00001c0015067984 */ /* 0x000fe20000000800 */
[----:B-1----:R-:W-:-:S03]  /*07c0*/  FFMA R10, R10, R23, R7 ;  /* 0x000000170a0a7223 */ /* 0x002fc60000000007 */
[----:B------:R-:W1:Y:S04]  /*07d0*/  LDS R7, [R20+0x39c] ;  /* 0x00039c0014077984 */ /* 0x000e680000000800 */
[----:B------:R-:W-:Y:S01]  /*07e0*/  LDS R23, [R20+0x420] ;  /* 0x0004200014177984 */ /* 0x000fe20000000800 */
[----:B---3--:R-:W-:-:S03]  /*07f0*/  FFMA R25, R25, R24, R10 ;  /* 0x0000001819197223 */ /* 0x008fc6000000000a */
[----:B------:R-:W3:Y:S04]  /*0800*/  LDS R10, [R21+0x20] ;  /* 0x00002000150a7984 */ /* 0x000ee80000000800 */
[----:B------:R-:W-:Y:S01]  /*0810*/  LDS R24, [R20+0x4a4] ;  /* 0x0004a40014187984 */ /* 0x000fe20000000800 */
[----:B--2---:R-:W-:-:S03]  /*0820*/  FFMA R27, R8, R9, R25 ;  /* 0x00000009081b7223 */ /* 0x004fc60000000019 */
[----:B------:R-:W2:Y:S04]  /*0830*/  LDS R25, [R21+0x24] ;  /* 0x0000240015197984 */ /* 0x000ea80000000800 */
[----:B------:R-:W-:Y:S04]  /*0840*/  LDS R8, [R21+0x28] ;  /* 0x0000280015087984 */ /* 0x000fe80000000800 */
[----:B------:R-:W4:Y:S01]  /*0850*/  LDS R9, [R20+0x528] ;  /* 0x0005280014097984 */ /* 0x000f220000000800 */
[----:B-1----:R-:W-:-:S03]  /*0860*/  FFMA R7, R6, R7, R27 ;  /* 0x0000000706077223 */ /* 0x002fc6000000001b */
[----:B------:R-:W-:Y:S01]  /*0870*/  LDS R6, [R21+0x2c] ;  /* 0x00002c0015067984 */ /* 0x000fe20000000800 */
[----:B---3--:R-:W-:-:S03]  /*0880*/  FFMA R10, R10, R23, R7 ;  /* 0x000000170a0a7223 */ /* 0x008fc60000000007 */
[----:B------:R-:W1:Y:S04]  /*0890*/  LDS R7, [R20+0x5ac] ;  /* 0x0005ac0014077984 */ /* 0x000e680000000800 */
[----:B------:R-:W-:Y:S01]  /*08a0*/  LDS R23, [R20+0x630] ;  /* 0x0006300014177984 */ /* 0x000fe20000000800 */
[----:B--2---:R-:W-:-:S03]  /*08b0*/  FFMA R25, R25, R24, R10 ;  /* 0x0000001819197223 */ /* 0x004fc6000000000a */
[----:B------:R-:W2:Y:S04]  /*08c0*/  LDS R10, [R21+0x30] ;  /* 0x00003000150a7984 */ /* 0x000ea80000000800 */
[----:B------:R-:W-:Y:S01]  /*08d0*/  LDS R24, [R20+0x6b4] ;  /* 0x0006b40014187984 */ /* 0x000fe20000000800 */
[----:B----4-:R-:W-:-:S03]  /*08e0*/  FFMA R27, R8, R9, R25 ;  /* 0x00000009081b7223 */ /* 0x010fc60000000019 */
[----:B------:R-:W3:Y:S04]  /*08f0*/  LDS R25, [R21+0x34] ;  /* 0x0000340015197984 */ /* 0x000ee80000000800 */
[----:B------:R-:W-:Y:S04]  /*0900*/  LDS R8, [R21+0x38] ;  /* 0x0000380015087984 */ /* 0x000fe80000000800 */
[----:B------:R-:W4:Y:S01]  /*0910*/  LDS R9, [R20+0x738] ;  /* 0x0007380014097984 */ /* 0x000f220000000800 */
[----:B-1----:R-:W-:-:S03]  /*0920*/  FFMA R7, R6, R7, R27 ;  /* 0x0000000706077223 */ /* 0x002fc6000000001b */
[----:B------:R-:W-:Y:S01]  /*0930*/  LDS R6, [R21+0x3c] ;  /* 0x00003c0015067984 */ /* 0x000fe20000000800 */
[----:B--2---:R-:W-:-:S03]  /*0940*/  FFMA R10, R10, R23, R7 ;  /* 0x000000170a0a7223 */ /* 0x004fc60000000007 */
[----:B------:R-:W1:Y:S04]  /*0950*/  LDS R7, [R20+0x7bc] ;  /* 0x0007bc0014077984 */ /* 0x000e680000000800 */
[----:B------:R-:W-:Y:S01]  /*0960*/  LDS R23, [R20+0x840] ;  /* 0x0008400014177984 */ /* 0x000fe20000000800 */
[----:B---3--:R-:W-:-:S03]  /*0970*/  FFMA R25, R25, R24, R10 ;  /* 0x0000001819197223 */ /* 0x008fc6000000000a */
        /* <DEDUP_REMOVED lines=31> */
[----:B------:R-:W-:Y:S04]  /*0b70*/  LDS R6, [R21+0x6c] ;  /* 0x00006c0015067984 */ /* 0x000fe80000000800 */
        /* <DEDUP_REMOVED lines=11> */
[----:B-1----:R-:W-:-:S04]  /*0c30*/  FFMA R7, R6, R7, R29 ;  /* 0x0000000706077223 */ /* 0x002fc8000000001d */
[----:B--2---:R-:W-:-:S04]  /*0c40*/  FFMA R7, R10, R23, R7 ;  /* 0x000000170a077223 */ /* 0x004fc80000000007 */
[----:B---3--:R-:W-:-:S04]  /*0c50*/  FFMA R7, R24, R25, R7 ;  /* 0x0000001918077223 */ /* 0x008fc80000000007 */
[----:B----4-:R-:W-:-:S04]  /*0c60*/  FFMA R7, R8, R9, R7 ;  /* 0x0000000908077223 */ /* 0x010fc80000000007 */
[----:B------:R-:W-:Y:S01]  /*0c70*/  FFMA R10, R26, R27, R7 ;  /* 0x0000001b1a0a7223 */ /* 0x000fe20000000007 */
[----:B------:R-:W-:Y:S06]  /*0c80*/  @P0 BRA `(.L_x_1) ;  /* 0xfffffff400f00947 */ /* 0x000fec000383ffff */
.L_x_0:
[----:B------:R-:W-:-:S04]  /*0c90*/  DEPBAR.LE SB0, 0x0 ;  /* 0x000080000000791a */ /* 0x000fc80000000000 */
[----:B------:R-:W-:Y:S01]  /*0ca0*/  BAR.SYNC.DEFER_BLOCKING 0x0 ;  /* 0x0000000000007b1d */ /* 0x000fe20000010000 */
[----:B------:R-:W-:-:S04]  /*0cb0*/  ISETP.GE.AND P0, PT, R3, R2, PT ;  /* 0x000000020300720c */ /* 0x000fc80003f06270 */
[----:B------:R-:W-:Y:S01]  /*0cc0*/  ISETP.GE.OR P0, PT, R0, UR4, P0 ;  /* 0x0000000400007c0c */ /* 0x000fe20008706670 */
[----:B------:R-:W-:Y:S04]  /*0cd0*/  LDS R19, [R4] ;  /* 0x0000000004137984 */ /* 0x000fe80000000800 */
[----:B------:R-:W2:Y:S04]  /*0ce0*/  LDS R18, [R5] ;  /* 0x0000000005127984 */ /* 0x000ea80000000800 */
[----:B------:R-:W-:Y:S04]  /*0cf0*/  LDS R21, [R4+0x4] ;  /* 0x0000040004157984 */ /* 0x000fe80000000800 */
[----:B------:R-:W3:Y:S04]  /*0d00*/  LDS R20, [R5+0x84] ;  /* 0x0000840005147984 */ /* 0x000ee80000000800 */
[----:B------:R-:W-:Y:S04]  /*0d10*/  LDS R17, [R4+0x8] ;  /* 0x0000080004117984 */ /* 0x000fe80000000800 */
[----:B------:R-:W4:Y:S04]  /*0d20*/  LDS R16, [R5+0x108] ;  /* 0x0001080005107984 */ /* 0x000f280000000800 */
[----:B-1----:R-:W-:Y:S04]  /*0d30*/  LDS R8, [R4+0xc] ;  /* 0x00000c0004087984 */ /* 0x002fe80000000800 */
[----:B------:R-:W1:Y:S04]  /*0d40*/  LDS R9, [R5+0x18c] ;  /* 0x00018c0005097984 */ /* 0x000e680000000800 */
[----:B------:R-:W-:Y:S04]  /*0d50*/  LDS R6, [R4+0x10] ;  /* 0x0000100004067984 */ /* 0x000fe80000000800 */
[----:B------:R-:W5:Y:S04]  /*0d60*/  LDS R7, [R5+0x210] ;  /* 0x0002100005077984 */ /* 0x000f680000000800 */
[----:B------:R-:W-:Y:S04]  /*0d70*/  LDS R11, [R4+0x14] ;  /* 0x00001400040b7984 */ /* 0x000fe80000000800 */
[----:B------:R-:W5:Y:S01]  /*0d80*/  LDS R24, [R5+0x294] ;  /* 0x0002940005187984 */ /* 0x000f620000000800 */
[----:B--2---:R-:W-:-:S03]  /*0d90*/  FFMA R10, R19, R18, R10 ;  /* 0x00000012130a7223 */ /* 0x004fc6000000000a */
[----:B------:R-:W-:Y:S04]  /*0da0*/  LDS R25, [R4+0x18] ;  /* 0x0000180004197984 */ /* 0x000fe80000000800 */
[----:B------:R-:W2:Y:S01]  /*0db0*/  LDS R26, [R5+0x318] ;  /* 0x00031800051a7984 */ /* 0x000ea20000000800 */
[----:B---3--:R-:W-:-:S03]  /*0dc0*/  FFMA R10, R21, R20, R10 ;  /* 0x00000014150a7223 */ /* 0x008fc6000000000a */
[----:B------:R-:W-:Y:S04]  /*0dd0*/  LDS R12, [R4+0x1c] ;  /* 0x00001c00040c7984 */ /* 0x000fe80000000800 */
[----:B------:R-:W3:Y:S01]  /*0de0*/  LDS R13, [R5+0x39c] ;  /* 0x00039c00050d7984 */ /* 0x000ee20000000800 */
[----:B----4-:R-:W-:-:S03]  /*0df0*/  FFMA R17, R17, R16, R10 ;  /* 0x0000001011117223 */ /* 0x010fc6000000000a */
[----:B------:R-:W-:Y:S04]  /*0e00*/  LDS R14, [R4+0x20] ;  /* 0x00002000040e7984 */ /* 0x000fe80000000800 */
[----:B------:R-:W4:Y:S01]  /*0e10*/  LDS R15, [R5+0x420] ;  /* 0x00042000050f7984 */ /* 0x000f220000000800 */
[----:B-1----:R-:W-:-:S03]  /*0e20*/  FFMA R9, R8, R9, R17 ;  /* 0x0000000908097223 */ /* 0x002fc60000000011 */
[----:B------:R-:W-:Y:S04]  /*0e30*/  LDS R18, [R4+0x24] ;  /* 0x0000240004127984 */ /* 0x000fe80000000800 */
[----:B------:R-:W1:Y:S01]  /*0e40*/  LDS R19, [R5+0x4a4] ;  /* 0x0004a40005137984 */ /* 0x000e620000000800 */
[----:B-----5:R-:W-:-:S03]  /*0e50*/  FFMA R10, R6, R7, R9 ;  /* 0x00000007060a7223 */ /* 0x020fc60000000009 */
[----:B------:R-:W-:Y:S04]  /*0e60*/  LDS R20, [R4+0x28] ;  /* 0x0000280004147984 */ /* 0x000fe80000000800 */
[----:B------:R-:W5:Y:S01]  /*0e70*/  LDS R21, [R5+0x528] ;  /* 0x0005280005157984 */ /* 0x000f620000000800 */
[----:B------:R-:W-:-:S03]  /*0e80*/  FFMA R10, R11, R24, R10 ;  /* 0x000000180b0a7223 */ /* 0x000fc6000000000a */
        /* <DEDUP_REMOVED lines=36> */
[----:B------:R-:W-:Y:S01]  /*10d0*/  LDS R8, [R4+0x5c] ;  /* 0x00005c0004087984 */ /* 0x000fe20000000800 */
[----:B--2---:R-:W-:-:S03]  /*10e0*/  FFMA R18, R19, R18, R14 ;  /* 0x0000001213127223 */ /* 0x004fc6000000000e */
[----:B------:R-:W2:Y:S04]  /*10f0*/  LDS R9, [R5+0xbdc] ;  /* 0x000bdc0005097984 */ /* 0x000ea80000000800 */
[----:B------:R-:W-:Y:S01]  /*1100*/  LDS R24, [R4+0x60] ;  /* 0x0000600004187984 */ /* 0x000fe20000000800 */
[----:B---3--:R-:W-:-:S03]  /*1110*/  FFMA R20, R21, R20, R18 ;  /* 0x0000001415147223 */ /* 0x008fc60000000012 */
[----:B------:R-:W3:Y:S04]  /*1120*/  LDS R25, [R5+0xc60] ;  /* 0x000c600005197984 */ /* 0x000ee80000000800 */
[----:B------:R1:W3:Y:S01]  /*1130*/  LDS R11, [R4+0x64] ;  /* 0x00006400040b7984 */ /* 0x0002e20000000800 */
[----:B----4-:R-:W-:-:S03]  /*1140*/  FFMA R23, R23, R22, R20 ;  /* 0x0000001617177223 */ /* 0x010fc60000000014 */
[----:B------:R4:W4:Y:S04]  /*1150*/  LDS R10, [R5+0xce4] ;  /* 0x000ce400050a7984 */ /* 0x0009280000000800 */
[----:B------:R2:W4:Y:S01]  /*1160*/  LDS R13, [R4+0x68] ;  /* 0x00006800040d7984 */ /* 0x0005220000000800 */
[----:B-1----:R-:W-:-:S03]  /*1170*/  FFMA R23, R16, R17, R23 ;  /* 0x0000001110177223 */ /* 0x002fc60000000017 */
[----:B------:R1:W1:Y:S04]  /*1180*/  LDS R12, [R5+0xd68] ;  /* 0x000d6800050c7984 */ /* 0x0002680000000800 */
[----:B------:R1:W1:Y:S01]  /*1190*/  LDS R15, [R4+0x6c] ;  /* 0x00006c00040f7984 */ /* 0x0002620000000800 */
[----:B-----5:R-:W-:-:S03]  /*11a0*/  FFMA R23, R6, R7, R23 ;  /* 0x0000000706177223 */ /* 0x020fc60000000017 */
[----:B------:R5:W1:Y:S04]  /*11b0*/  LDS R14, [R5+0xdec] ;  /* 0x000dec00050e7984 */ /* 0x000a680000000800 */
[----:B------:R5:W1:Y:S04]  /*11c0*/  LDS R19, [R4+0x70] ;  /* 0x0000700004137984 */ /* 0x000a680000000800 */
[----:B------:R5:W1:Y:S01]  /*11d0*/  LDS R18, [R5+0xe70] ;  /* 0x000e700005127984 */ /* 0x000a620000000800 */
[----:B--2---:R-:W-:-:S03]  /*11e0*/  FFMA R9, R8, R9, R23 ;  /* 0x0000000908097223 */ /* 0x004fc60000000017 */
[----:B------:R5:W2:Y:S04]  /*11f0*/  LDS R21, [R4+0x74] ;  /* 0x0000740004157984 */ /* 0x000aa80000000800 */
[----:B------:R5:W1:Y:S01]  /*1200*/  LDS R20, [R5+0xef4] ;  /* 0x000ef40005147984 */ /* 0x000a620000000800 */
[----:B---3--:R-:W-:-:S03]  /*1210*/  FFMA R24, R24, R25, R9 ;  /* 0x0000001918187223 */ /* 0x008fc60000000009 */
[----:B------:R5:W3:Y:S04]  /*1220*/  LDS R16, [R4+0x78] ;  /* 0x0000780004107984 */ /* 0x000ae80000000800 */
[----:B------:R5:W1:Y:S04]  /*1230*/  LDS R17, [R5+0xf78] ;  /* 0x000f780005117984 */ /* 0x000a680000000800 */
[----:B------:R5:W1:Y:S04]  /*1240*/  LDS R6, [R4+0x7c] ;  /* 0x00007c0004067984 */ /* 0x000a680000000800 */
[----:B------:R5:W1:Y:S01]  /*1250*/  LDS R7, [R5+0xffc] ;  /* 0x000ffc0005077984 */ /* 0x000a620000000800 */
[----:B----4-:R-:W-:Y:S05]  /*1260*/  @P0 EXIT ;  /* 0x000000000000094d */ /* 0x010fea0003800000 */
[----:B-1---5:R-:W1:Y:S01]  /*1270*/  LDC.64 R4, c[0x0][0x390] ;  /* 0x0000e400ff047b82 */ /* 0x022e620000000a00 */
[----:B------:R-:W-:Y:S01]  /*1280*/  FFMA R10, R11, R10, R24 ;  /* 0x0000000a0b0a7223 */ /* 0x000fe20000000018 */
[----:B------:R-:W-:-:S03]  /*1290*/  IMAD R3, R0, R2, R3 ;  /* 0x0000000200037224 */ /* 0x000fc600078e0203 */
[----:B------:R-:W-:-:S04]  /*12a0*/  FFMA R10, R13, R12, R10 ;  /* 0x0000000c0d0a7223 */ /* 0x000fc8000000000a */
[----:B------:R-:W-:-:S04]  /*12b0*/  FFMA R10, R15, R14, R10 ;  /* 0x0000000e0f0a7223 */ /* 0x000fc8000000000a */
[----:B------:R-:W-:-:S04]  /*12c0*/  FFMA R10, R19, R18, R10 ;  /* 0x00000012130a7223 */ /* 0x000fc8000000000a */
[----:B--2---:R-:W-:-:S04]  /*12d0*/  FFMA R21, R21, R20, R10 ;  /* 0x0000001415157223 */ /* 0x004fc8000000000a */
[----:B---3--:R-:W-:Y:S01]  /*12e0*/  FFMA R17, R16, R17, R21 ;  /* 0x0000001110117223 */ /* 0x008fe20000000015 */
[----:B-1----:R-:W-:-:S04]  /*12f0*/  IMAD.WIDE R4, R3, 0x4, R4 ;  /* 0x0000000403047825 */ /* 0x002fc800078e0204 */
[----:B------:R-:W-:-:S05]  /*1300*/  FFMA R7, R6, R7, R17 ;  /* 0x0000000706077223 */ /* 0x000fca0000000011 */
[----:B------:R-:W-:Y:S01]  /*1310*/  STG.E desc[UR6][R4.64], R7 ;  /* 0x0000000704007986 */ /* 0x000fe2000c101906 */
[----:B------:R-:W-:Y:S05]  /*1320*/  EXIT ;  /* 0x000000000000794d */ /* 0x000fea0003800000 */
.L_x_2:
[----:B------:R-:W-:-:S00]  /*1330*/  BRA `(.L_x_2) ;  /* 0xfffffffc00fc7947 */ /* 0x000fc0000383ffff */
[----:B------:R-:W-:-:S00]  /*1340*/  NOP ;  /* 0x0000000000007918 */ /* 0x000fc00000000000 */
        /* <DEDUP_REMOVED lines=11> */
.L_x_9:


//--------------------- .text._Z15tiledGemmDoubleILi32EEvPKfS1_Pfiii --------------------------
	.section	.text._Z15tiledGemmDoubleILi32EEvPKfS1_Pfiii,"ax",@progbits
	.align	128
        .global         _Z15tiledGemmDoubleILi32EEvPKfS1_Pfiii
        .type           _Z15tiledGemmDoubleILi32EEvPKfS1_Pfiii,@function
        .size           _Z15tiledGemmDoubleILi32EEvPKfS1_Pfiii,(.L_x_10 - _Z15tiledGemmDoubleILi32EEvPKfS1_Pfiii)
        .other          _Z15tiledGemmDoubleILi32EEvPKfS1_Pfiii,@"STO_CUDA_ENTRY STV_DEFAULT"
_Z15tiledGemmDoubleILi32EEvPKfS1_Pfiii:
.text._Z15tiledGemmDoubleILi32EEvPKfS1_Pfiii:
[----:B------:R-:W-:Y:S01]  /*0000*/  LDC R1, c[0x0][0x37c] ;  /* 0x0000df00ff017b82 */ /* 0x000fe20000000800 */
[----:B------:R-:W0:Y:S07]  /*0010*/  S2R R3, SR_CTAID.Y ;  /* 0x0000000000037919 */ /* 0x000e2e0000002600 */
[----:B------:R-:W1:Y:S01]  /*0020*/  LDC R7, c[0x0][0x3a0] ;  /* 0x0000e800ff077b82 */ /* 0x000e620000000800 */
[----:B------:R-:W2:Y:S01]  /*0030*/  LDCU UR5, c[0x0][0x39c] ;  /* 0x00007380ff0577ac */ /* 0x000ea20008000800 */
[----:B------:R-:W0:Y:S01]  /*0040*/  S2R R20, SR_TID.Y ;  /* 0x0000000000147919 */ /* 0x000e220000002200 */
[----:B------:R-:W3:Y:S01]  /*0050*/  LDCU UR4, c[0x0][0x398] ;  /* 0x00007300ff0477ac */ /* 0x000ee20008000800 */
[----:B------:R-:W4:Y:S01]  /*0060*/  S2R R16, SR_TID.X ;  /* 0x0000000000107919 */ /* 0x000f220000002100 */
[----:B------:R-:W5:Y:S01]  /*0070*/  LDCU.64 UR6, c[0x0][0x358] ;  /* 0x00006b00ff0677ac */ /* 0x000f620008000a00 */
[----:B------:R-:W3:Y:S01]  /*0080*/  S2R R15, SR_CTAID.X ;  /* 0x00000000000f7919 */ /* 0x000ee20000002500 */
[----:B--2---:R-:W-:-:S02]  /*0090*/  MOV R2, UR5 ;  /* 0x0000000500027c02 */ /* 0x004fc40008000f00 */
[----:B0-----:R-:W-:Y:S02]  /*00a0*/  LEA R0, R3, R20, 0x5 ;  /* 0x0000001403007211 */ /* 0x001fe400078e28ff */
[-C--:B-1----:R-:W-:Y:S02]  /*00b0*/  ISETP.GE.AND P0, PT, R20, R7.reuse, PT ;  /* 0x000000071400720c */ /* 0x082fe40003f06270 */
[----:B----4-:R-:W-:Y:S02]  /*00c0*/  ISETP.GE.AND P1, PT, R16, R7, PT ;  /* 0x000000071000720c */ /* 0x010fe40003f26270 */
[----:B---3--:R-:W-:Y:S02]  /*00d0*/  LEA R3, R15, R16, 0x5 ;  /* 0x000000100f037211 */ /* 0x008fe400078e28ff */
[----:B------:R-:W-:Y:S02]  /*00e0*/  ISETP.GE.OR P1, PT, R0, UR4, P1 ;  /* 0x0000000400007c0c */ /* 0x000fe40008f26670 */
[----:B------:R-:W-:-:S11]  /*00f0*/  ISETP.GE.OR P0, PT, R3, R2, P0 ;  /* 0x000000020300720c */ /* 0x000fd60000706670 */
[----:B------:R-:W0:Y:S01]  /*0100*/  @!P1 LDC.64 R4, c[0x0][0x380] ;  /* 0x0000e000ff049b82 */ /* 0x000e220000000a00 */
[----:B------:R-:W-:Y:S02]  /*0110*/  @!P1 IMAD R9, R0, R7, R16 ;  /* 0x0000000700099224 */ /* 0x000fe400078e0210 */
[----:B------:R-:W-:-:S05]  /*0120*/  @!P0 IMAD R13, R20, R2, R3 ;  /* 0x00000002140d8224 */ /* 0x000fca00078e0203 */
[----:B------:R-:W1:Y:S01]  /*0130*/  @!P0 LDC.64 R10, c[0x0][0x388] ;  /* 0x0000e200ff0a8b82 */ /* 0x000e620000000a00 */
[----:B0-----:R-:W-:Y:S01]  /*0140*/  @!P1 IMAD.WIDE.U32 R4, R9, 0x4, R4 ;  /* 0x0000000409049825 */ /* 0x001fe200078e0004 */
[----:B------:R-:W-:-:S06]  /*0150*/  CS2R R8, SRZ ;  /* 0x0000000000087805 */ /* 0x000fcc000001ff00 */
[----:B-----5:R0:W2:Y:S01]  /*0160*/  @!P1 LDG.E.CONSTANT R9, desc[UR6][R4.64] ;  /* 0x0000000604099981 */ /* 0x0200a2000c1e9900 */
[----:B-1----:R-:W-:-:S05]  /*0170*/  @!P0 IMAD.WIDE R10, R13, 0x4, R10 ;  /* 0x000000040d0a8825 */ /* 0x002fca00078e020a */
[----:B------:R1:W3:Y:S01]  /*0180*/  @!P0 LDG.E.CONSTANT R8, desc[UR6][R10.64] ;  /* 0x000000060a088981 */ /* 0x0002e2000c1e9900 */
[----:B------:R-:W4:Y:S01]  /*0190*/  S2R R13, SR_CgaCtaId ;  /* 0x00000000000d7919 */ /* 0x000f220000008800 */
[----:B------:R-:W-:-:S04]  /*01a0*/  IADD3 R6, PT, PT, R7, 0x1f, RZ ;  /* 0x0000001f07067810 */ /* 0x000fc80007ffe0ff */
[----:B------:R-:W-:-:S04]  /*01b0*/  SHF.R.S32.HI R17, RZ, 0x1f, R6 ;  /* 0x0000001fff117819 */ /* 0x000fc80000011406 */
[----:B------:R-:W-:Y:S02]  /*01c0*/  LEA.HI R6, R17, R6, RZ, 0x5 ;  /* 0x0000000611067211 */ /* 0x000fe400078f28ff */
[----:B------:R-:W-:Y:S02]  /*01d0*/  MOV R12, 0x400 ;  /* 0x00000400000c7802 */ /* 0x000fe40000000f00 */
[----:B------:R-:W-:Y:S02]  /*01e0*/  SHF.R.S32.HI R6, RZ, 0x5, R6 ;  /* 0x00000005ff067819 */ /* 0x000fe40000011406 */
[----:B------:R-:W-:Y:S02]  /*01f0*/  IADD3 R17, PT, PT, R12, 0x2100, RZ ;  /* 0x000021000c117810 */ /* 0x000fe40007ffe0ff */
[----:B------:R-:W-:-:S04]  /*0200*/  IADD3 R14, PT, PT, R6, -0x1, RZ ;  /* 0xffffffff060e7810 */ /* 0x000fc80007ffe0ff */
[----:B0-----:R-:W-:Y:S02]  /*0210*/  LEA.HI R4, R14, R14, RZ, 0x1 ;  /* 0x0000000e0e047211 */ /* 0x001fe400078f08ff */
[----:B------:R-:W-:Y:S02]  /*0220*/  ISETP.GE.AND P0, PT, R7, 0x21, PT ;  /* 0x000000210700780c */ /* 0x000fe40003f06270 */
[----:B------:R-:W-:Y:S02]  /*0230*/  LOP3.LUT R5, R4, 0xfffffffe, RZ, 0xc0, !PT ;  /* 0xfffffffe04057812 */ /* 0x000fe400078ec0ff */
[C---:B----4-:R-:W-:Y:S02]  /*0240*/  LEA R19, R13.reuse, R12, 0x18 ;  /* 0x0000000c0d137211 */ /* 0x050fe400078ec0ff */
[----:B------:R-:W-:-:S03]  /*0250*/  LEA R17, R13, R17, 0x18 ;  /* 0x000000110d117211 */ /* 0x000fc600078ec0ff */
[C---:B-1----:R-:W-:Y:S02]  /*0260*/  IMAD R11, R20.reuse, 0x84, R19 ;  /* 0x00000084140b7824 */ /* 0x042fe400078e0213 */
[--C-:B------:R-:W-:Y:S01]  /*0270*/  IMAD R13, R20, 0x84, R17.reuse ;  /* 0x00000084140d7824 */ /* 0x100fe200078e0211 */
[----:B------:R-:W-:Y:S02]  /*0280*/  IADD3 R14, PT, PT, R14, -R5, RZ ;  /* 0x800000050e0e7210 */ /* 0x000fe40007ffe0ff */
[C---:B------:R-:W-:Y:S02]  /*0290*/  LEA R12, R16.reuse, R11, 0x2 ;  /* 0x0000000b100c7211 */ /* 0x040fe400078e10ff */
[----:B------:R-:W-:Y:S01]  /*02a0*/  LEA R13, R16, R13, 0x2 ;  /* 0x0000000d100d7211 */ /* 0x000fe200078e10ff */
[C---:B------:R-:W-:Y:S02]  /*02b0*/  IMAD R5, R14.reuse, 0x1080, R17 ;  /* 0x000010800e057824 */ /* 0x040fe400078e0211 */
[----:B------:R-:W-:-:S02]  /*02c0*/  IMAD R19, R14, 0x1080, R19 ;  /* 0x000010800e137824 */ /* 0x000fc400078e0213 */
[----:B------:R-:W-:Y:S01]  /*02d0*/  HFMA2 R10, -RZ, RZ, 0, 0 ;  /* 0x00000000ff0a7431 */ /* 0x000fe200000001ff */
[----:B------:R-:W-:Y:S01]  /*02e0*/  LEA R5, R16, R5, 0x2 ;  /* 0x0000000510057211 */ /* 0x000fe200078e10ff */
[----:B------:R-:W-:Y:S01]  /*02f0*/  IMAD R4, R20, 0x84, R19 ;  /* 0x0000008414047824 */ /* 0x000fe200078e0213 */
[----:B--2---:R0:W-:Y:S04]  /*0300*/  STS [R12], R9 ;  /* 0x000000090c007388 */ /* 0x0041e80000000800 */
[----:B---3--:R0:W-:Y:S01]  /*0310*/  STS [R13], R8 ;  /* 0x000000080d007388 */ /* 0x0081e20000000800 */
[----:B------:R-:W-:Y:S06]  /*0320*/  BAR.SYNC.DEFER_BLOCKING 0x0 ;  /* 0x0000000000007b1d */ /* 0x000fec0000010000 */
[----:B------:R-:W-:Y:S05]  /*0330*/  @!P0 BRA `(.L_x_3) ;  /* 0x0000000800288947 */ /* 0x000fea0003800000 */
[----:B0-----:R-:W-:Y:S01]  /*0340*/  IADD3 R9, PT, PT, R20, 0x20, RZ ;  /* 0x0000002014097810 */ /* 0x001fe20007ffe0ff */
[--C-:B------:R-:W-:Y:S01]  /*0350*/  IMAD R7, R0, R7, R16.reuse ;  /* 0x0000000700077224 */ /* 0x100fe200078e0210 */
[----:B------:R-:W-:Y:S01]  /*0360*/  VIMNMX R6, PT, PT, R6, 0x2, !PT ;  /* 0x0000000206067848 */ /* 0x000fe20007fe0100 */
[----:B------:R-:W0:Y:S01]  /*0370*/  LDCU UR5, c[0x0][0x3a0] ;  /* 0x00007400ff0577ac */ /* 0x000e220008000800 */
[----:B------:R-:W-:Y:S01]  /*0380*/  LEA R14, R16, R17, 0x2 ;  /* 0x00000011100e7211 */ /* 0x000fe200078e10ff */
[----:B------:R-:W-:Y:S01]  /*0390*/  IMAD R2, R9, R2, R16 ;  /* 0x0000000209027224 */ /* 0x000fe200078e0210 */
[----:B------:R-:W-:Y:S01]  /*03a0*/  MOV R10, RZ ;  /* 0x000000ff000a7202 */ /* 0x000fe20000000f00 */
[----:B------:R-:W1:Y:S01]  /*03b0*/  LDCU UR4, c[0x0][0x398] ;  /* 0x00007300ff0477ac */ /* 0x000e620008000800 */
[----:B------:R-:W-:Y:S02]  /*03c0*/  MOV R17, RZ ;  /* 0x000000ff00117202 */ /* 0x000fe40000000f00 */
[----:B------:R-:W-:-:S02]  /*03d0*/  LEA R15, R15, R2, 0x5 ;  /* 0x000000020f0f7211 */ /* 0x000fc400078e28ff */
[----:B------:R-:W-:Y:S02]  /*03e0*/  IADD3 R19, PT, PT, R7, 0x20, RZ ;  /* 0x0000002007137810 */ /* 0x000fe40007ffe0ff */
[----:B------:R-:W-:-:S07]  /*03f0*/  IADD3 R18, PT, PT, -R6, RZ, RZ ;  /* 0x000000ff06127210 */ /* 0x000fce0007ffe1ff */
.L_x_4:
[----:B------:R-:W2:Y:S01]  /*0400*/  LDC R2, c[0x0][0x39c] ;  /* 0x0000e700ff027b82 */ /* 0x000ea20000000800 */
[----:B------:R-:W-:Y:S01]  /*0410*/  IADD3 R20, PT, PT, R20, 0x20, RZ ;  /* 0x0000002014147810 */ /* 0x000fe20007ffe0ff */
[----:B------:R-:W-:Y:S01]  /*0420*/  HFMA2 R23, -RZ, RZ, 0, 0 ;  /* 0x00000000ff177431 */ /* 0x000fe200000001ff */
[----:B------:R-:W-:Y:S02]  /*0430*/  IADD3 R16, PT, PT, R16, 0x20, RZ ;  /* 0x0000002010107810 */ /* 0x000fe40007ffe0ff */
[----:B0-----:R-:W-:Y:S02]  /*0440*/  ISETP.GE.AND P0, PT, R20, UR5, PT ;  /* 0x0000000514007c0c */ /* 0x001fe4000bf06270 */
[----:B------:R-:W-:Y:S01]  /*0450*/  ISETP.GE.AND P1, PT, R16, UR5, PT ;  /* 0x0000000510007c0c */ /* 0x000fe2000bf26270 */
[----:B------:R-:W0:Y:S01]  /*0460*/  LDC.64 R8, c[0x0][0x380] ;  /* 0x0000e000ff087b82 */ /* 0x000e220000000a00 */
[----:B------:R-:W-:Y:S02]  /*0470*/  MOV R24, RZ ;  /* 0x000000ff00187202 */ /* 0x000fe40000000f00 */
[----:B-1----:R-:W-:-:S02]  /*0480*/  ISETP.GE.OR P1, PT, R0, UR4, P1 ;  /* 0x0000000400007c0c */ /* 0x002fc40008f26670 */
[----:B--2---:R-:W-:Y:S01]  /*0490*/  ISETP.GE.OR P0, PT, R3, R2, P0 ;  /* 0x000000020300720c */ /* 0x004fe20000706670 */
[----:B0-----:R-:W-:-:S12]  /*04a0*/  IMAD.WIDE R8, R19, 0x4, R8 ;  /* 0x0000000413087825 */ /* 0x001fd800078e0208 */
[----:B------:R-:W0:Y:S01]  /*04b0*/  @!P0 LDC.64 R6, c[0x0][0x388] ;  /* 0x0000e200ff068b82 */ /* 0x000e220000000a00 */
[----:B------:R-:W2:Y:S01]  /*04c0*/  @!P1 LDG.E.CONSTANT R24, desc[UR6][R8.64] ;  /* 0x0000000608189981 */ /* 0x000ea2000c1e9900 */
[----:B0-----:R-:W-:-:S05]  /*04d0*/  @!P0 IMAD.WIDE R6, R15, 0x4, R6 ;  /* 0x000000040f068825 */ /* 0x001fca00078e0206 */
[----:B------:R-:W3:Y:S01]  /*04e0*/  @!P0 LDG.E.CONSTANT R23, desc[UR6][R6.64] ;  /* 0x0000000606178981 */ /* 0x000ee2000c1e9900 */
[----:B------:R-:W-:-:S04]  /*04f0*/  IADD3 R17, PT, PT, R17, 0x1, RZ ;  /* 0x0000000111117810 */ /* 0x000fc80007ffe0ff */
[----:B------:R-:W-:-:S04]  /*0500*/  LOP3.LUT R26, R17, 0x1, RZ, 0xc0, !PT ;  /* 0x00000001111a7812 */ /* 0x000fc800078ec0ff */
[C---:B------:R-:W-:Y:S01]  /*0510*/  LOP3.LUT R21, R26.reuse, 0x1, RZ, 0x3c, !PT ;  /* 0x000000011a157812 */ /* 0x040fe200078e3cff */
[C---:B------:R-:W-:Y:S02]  /*0520*/  IMAD R25, R26.reuse, 0x1080, R12 ;  /* 0x000010801a197824 */ /* 0x040fe400078e020c */
[----:B------:R-:W-:Y:S02]  /*0530*/  IMAD R26, R26, 0x1080, R13 ;  /* 0x000010801a1a7824 */ /* 0x000fe400078e020d */
[C---:B------:R-:W-:Y:S02]  /*0540*/  IMAD R22, R21.reuse, 0x1080, R11 ;  /* 0x0000108015167824 */ /* 0x040fe400078e020b */
[----:B------:R-:W-:Y:S01]  /*0550*/  IMAD R21, R21, 0x1080, R14 ;  /* 0x0000108015157824 */ /* 0x000fe200078e020e */
[----:B--2---:R-:W-:Y:S04]  /*0560*/  STS [R25], R24 ;  /* 0x0000001819007388 */ /* 0x004fe80000000800 */
[----:B---3--:R-:W-:Y:S04]  /*0570*/  STS [R26], R23 ;  /* 0x000000171a007388 */ /* 0x008fe80000000800 */
[----:B------:R-:W-:Y:S04]  /*0580*/  LDS R27, [R22] ;  /* 0x00000000161b7984 */ /* 0x000fe80000000800 */
[----:B------:R-:W0:Y:S04]  /*0590*/  LDS R6, [R21] ;  /* 0x0000000015067984 */ /* 0x000e280000000800 */
[----:B------:R-:W-:Y:S04]  /*05a0*/  LDS R28, [R22+0x4] ;  /* 0x00000400161c7984 */ /* 0x000fe80000000800 */
[----:B------:R-:W1:Y:S04]  /*05b0*/  LDS R29, [R21+0x84] ;  /* 0x00008400151d7984 */ /* 0x000e680000000800 */
[----:B------:R-:W-:Y:S04]  /*05c0*/  LDS R9, [R22+0x8] ;  /* 0x0000080016097984 */ /* 0x000fe80000000800 */
[----:B------:R-:W2:Y:S04]  /*05d0*/  LDS R8, [R21+0x108] ;  /* 0x0001080015087984 */ /* 0x000ea80000000800 */
[----:B------:R-:W-:Y:S04]  /*05e0*/  LDS R7, [R21+0x18c] ;  /* 0x00018c0015077984 */ /* 0x000fe80000000800 */
[----:B------:R-:W-:Y:S04]  /*05f0*/  LDS R23, [R21+0x210] ;  /* 0x0002100015177984 */ /* 0x000fe80000000800 */
[----:B------:R-:W-:Y:S04]  /*0600*/  LDS R25, [R22+0x14] ;  /* 0x0000140016197984 */ /* 0x000fe80000000800 */
[----:B------:R-:W-:Y:S04]  /*0610*/  LDS R24, [R21+0x294] ;  /* 0x0002940015187984 */ /* 0x000fe80000000800 */
[----:B------:R-:W-:Y:S01]  /*0620*/  LDS R26, [R22+0x7c] ;  /* 0x00007c00161a7984 */ /* 0x000fe20000000800 */
[----:B0-----:R-:W-:-:S03]  /*0630*/  FFMA R27, R27, R6, R10 ;  /* 0x000000061b1b7223 */ /* 0x001fc6000000000a */
[----:B------:R-:W0:Y:S04]  /*0640*/  LDS R6, [R22+0xc] ;  /* 0x00000c0016067984 */ /* 0x000e280000000800 */
[----:B------:R-:W3:Y:S01]  /*0650*/  LDS R10, [R22+0x10] ;  /* 0x00001000160a7984 */ /* 0x000ee20000000800 */
[----:B-1----:R-:W-:-:S04]  /*0660*/  FFMA R28, R28, R29, R27 ;  /* 0x0000001d1c1c7223 */ /* 0x002fc8000000001b */
[----:B--2---:R-:W-:Y:S02]  /*0670*/  FFMA R27, R9, R8, R28 ;  /* 0x00000008091b7223 */ /* 0x004fe4000000001c */
[----:B------:R-:W-:Y:S04]  /*0680*/  LDS R8, [R22+0x18] ;  /* 0x0000180016087984 */ /* 0x000fe80000000800 */
[----:B------:R-:W1:Y:S01]  /*0690*/  LDS R9, [R21+0x318] ;  /* 0x0003180015097984 */ /* 0x000e620000000800 */
[----:B0-----:R-:W-:-:S03]  /*06a0*/  FFMA R7, R6, R7, R27 ;  /* 0x0000000706077223 */ /* 0x001fc6000000001b */
[----:B------:R-:W-:Y:S01]  /*06b0*/  LDS R6, [R22+0x1c] ;  /* 0x00001c0016067984 */ /* 0x000fe20000000800 */
[----:B---3--:R-:W-:-:S03]  /*06c0*/  FFMA R10, R10, R23, R7 ;  /* 0x000000170a0a7223 */ /* 0x008fc60000000007 */
[----:B------:R-:W0:Y:S01]  /*06d0*/  LDS R7, [R21+0x39c] ;  /* 0x00039c0015077984 */ /* 0x000e220000000800 */
[----:B------:R-:W-:-:S03]  /*06e0*/  FFMA R25, R25, R24, R10 ;  /* 0x0000001819197223 */ /* 0x000fc6000000000a */
[----:B------:R-:W-:Y:S04]  /*06f0*/  LDS R10, [R22+0x20] ;  /* 0x00002000160a7984 */ /* 0x000fe80000000800 */
[----:B------:R-:W2:Y:S04]  /*0700*/  LDS R23, [R21+0x420] ;  /* 0x0004200015177984 */ /* 0x000ea80000000800 */
[----:B------:R-:W-:Y:S01]  /*0710*/  LDS R24, [R21+0x4a4] ;  /* 0x0004a40015187984 */ /* 0x000fe20000000800 */
[----:B-1----:R-:W-:-:S03]  /*0720*/  FFMA R27, R8, R9, R25 ;  /* 0x00000009081b7223 */ /* 0x002fc60000000019 */
[----:B------:R-:W1:Y:S04]  /*0730*/  LDS R25, [R22+0x24] ;  /* 0x0000240016197984 */ /* 0x000e680000000800 */
[----:B------:R-:W-:Y:S04]  /*0740*/  LDS R8, [R22+0x28] ;  /* 0x0000280016087984 */ /* 0x000fe80000000800 */
[----:B------:R-:W3:Y:S01]  /*0750*/  LDS R9, [R21+0x528] ;  /* 0x0005280015097984 */ /* 0x000ee20000000800 */
[----:B0-----:R-:W-:-:S03]  /*0760*/  FFMA R7, R6, R7, R27 ;  /* 0x0000000706077223 */ /* 0x001fc6000000001b */
[----:B------:R-:W-:Y:S01]  /*0770*/  LDS R6, [R22+0x2c] ;  /* 0x00002c0016067984 */ /* 0x000fe20000000800 */
[----:B--2---:R-:W-:-:S03]  /*0780*/  FFMA R10, R10, R23, R7 ;  /* 0x000000170a0a7223 */ /* 0x004fc60000000007 */
[----:B------:R-:W0:Y:S04]  /*0790*/  LDS R7, [R21+0x5ac] ;  /* 0x0005ac0015077984 */ /* 0x000e280000000800 */
[----:B------:R-:W-:Y:S01]  /*07a0*/  LDS R23, [R21+0x630] ;  /* 0x0006300015177984 */ /* 0x000fe20000000800 */
[----:B-1----:R-:W-:-:S03]  /*07b0*/  FFMA R25, R25, R24, R10 ;  /* 0x0000001819197223 */ /* 0x002fc6000000000a */
[----:B------:R-:W1:Y:S04]  /*07c0*/  LDS R10, [R22+0x30] ;  /* 0x00003000160a7984 */ /* 0x000e680000000800 */
[----:B------:R-:W-:Y:S01]  /*07d0*/  LDS R24, [R21+0x6b4] ;  /* 0x0006b40015187984 */ /* 0x000fe20000000800 */
[----:B---3--:R-:W-:-:S03]  /*07e0*/  FFMA R27, R8, R9, R25 ;  /* 0x00000009081b7223 */ /* 0x008fc60000000019 */
[----:B------:R-:W2:Y:S04]  /*07f0*/  LDS R25, [R22+0x34] ;  /* 0x0000340016197984 */ /* 0x000ea80000000800 */
[----:B------:R-:W-:Y:S04]  /*0800*/  LDS R8, [R22+0x38] ;  /* 0x0000380016087984 */ /* 0x000fe80000000800 */
[----:B------:R-:W3:Y:S01]  /*0810*/  LDS R9, [R21+0x738] ;  /* 0x0007380015097984 */ /* 0x000ee20000000800 */
[----:B0-----:R-:W-:-:S03]  /*0820*/  FFMA R7, R6, R7, R27 ;  /* 0x0000000706077223 */ /* 0x001fc6000000001b */
[----:B------:R-:W-:Y:S01]  /*0830*/  LDS R6, [R22+0x3c] ;  /* 0x00003c0016067984 */ /* 0x000fe20000000800 */
[----:B-1----:R-:W-:-:S03]  /*0840*/  FFMA R10, R10, R23, R7 ;  /* 0x000000170a0a7223 */ /* 0x002fc60000000007 */
[----:B------:R-:W0:Y:S04]  /*0850*/  LDS R7, [R21+0x7bc] ;  /* 0x0007bc0015077984 */ /* 0x000e280000000800 */
[----:B------:R-:W-:Y:S01]  /*0860*/  LDS R23, [R21+0x840] ;  /* 0x0008400015177984 */ /* 0x000fe20000000800 */
[----:B--2---:R-:W-:-:S03]  /*0870*/  FFMA R25, R25, R24, R10 ;  /* 0x0000001819197223 */ /* 0x004fc6000000000a */
        /* <DEDUP_REMOVED lines=31> */
[----:B------:R-:W-:Y:S04]  /*0a70*/  LDS R6, [R22+0x6c] ;  /* 0x00006c0016067984 */ /* 0x000fe80000000800 */
        /* <DEDUP_REMOVED lines=11> */
[----:B------:R-:W-:Y:S01]  /*0b30*/  IADD3 R18, PT, PT, R18, 0x1, RZ ;  /* 0x0000000112127810 */ /* 0x000fe20007ffe0ff */
[----:B------:R-:W-:Y:S03]  /*0b40*/  BAR.SYNC.DEFER_BLOCKING 0x0 ;  /* 0x0000000000007b1d */ /* 0x000fe60000010000 */
[----:B------:R-:W-:Y:S01]  /*0b50*/  ISETP.NE.AND P0, PT, R18, -0x1, PT ;  /* 0xffffffff1200780c */ /* 0x000fe20003f05270 */
[----:B0-----:R-:W-:-:S04]  /*0b60*/  FFMA R7, R6, R7, R29 ;  /* 0x0000000706077223 */ /* 0x001fc8000000001d */
[----:B-1----:R-:W-:-:S04]  /*0b70*/  FFMA R7, R10, R23, R7 ;  /* 0x000000170a077223 */ /* 0x002fc80000000007 */
[----:B--2---:R-:W-:Y:S01]  /*0b80*/  FFMA R7, R24, R25, R7 ;  /* 0x0000001918077223 */ /* 0x004fe20000000007 */
[----:B------:R-:W-:Y:S02]  /*0b90*/  IADD3 R19, PT, PT, R19, 0x20, RZ ;  /* 0x0000002013137810 */ /* 0x000fe40007ffe0ff */
[----:B------:R-:W-:Y:S01]  /*0ba0*/  LEA R15, R2, R15, 0x5 ;  /* 0x0000000f020f7211 */ /* 0x000fe200078e28ff */
[----:B---3--:R-:W-:-:S04]  /*0bb0*/  FFMA R7, R8, R9, R7 ;  /* 0x0000000908077223 */ /* 0x008fc80000000007 */
[----:B------:R-:W-:Y:S01]  /*0bc0*/  FFMA R10, R26, R27, R7 ;  /* 0x0000001b1a0a7223 */ /* 0x000fe20000000007 */
[----:B------:R-:W-:Y:S06]  /*0bd0*/  @P0 BRA `(.L_x_4) ;  /* 0xfffffff800080947 */ /* 0x000fec000383ffff */
.L_x_3:
[----:B------:R-:W-:Y:S01]  /*0be0*/  LDS R19, [R4] ;  /* 0x0000000004137984 */ /* 0x000fe20000000800 */
[----:B------:R-:W-:-:S03]  /*0bf0*/  ISETP.GE.AND P0, PT, R3, R2, PT ;  /* 0x000000020300720c */ /* 0x000fc60003f06270 */
[----:B------:R-:W1:Y:S01]  /*0c00*/  LDS R18, [R5] ;  /* 0x0000000005127984 */ /* 0x000e620000000800 */
[----:B------:R-:W-:-:S03]  /*0c10*/  ISETP.GE.OR P0, PT, R0, UR4, P0 ;  /* 0x0000000400007c0c */ /* 0x000fc60008706670 */
[----:B------:R-:W-:Y:S04]  /*0c20*/  LDS R21, [R4+0x4] ;  /* 0x0000040004157984 */ /* 0x000fe80000000800 */
[----:B------:R-:W2:Y:S04]  /*0c30*/  LDS R20, [R5+0x84] ;  /* 0x0000840005147984 */ /* 0x000ea80000000800 */
[----:B------:R-:W-:Y:S04]  /*0c40*/  LDS R17, [R4+0x8] ;  /* 0x0000080004117984 */ /* 0x000fe80000000800 */
[----:B------:R-:W3:Y:S04]  /*0c50*/  LDS R16, [R5+0x108] ;  /* 0x0001080005107984 */ /* 0x000ee80000000800 */
[----:B0-----:R-:W-:Y:S04]  /*0c60*/  LDS R8, [R4+0xc] ;  /* 0x00000c0004087984 */ /* 0x001fe80000000800 */
[----:B------:R-:W0:Y:S04]  /*0c70*/  LDS R9, [R5+0x18c] ;  /* 0x00018c0005097984 */ /* 0x000e280000000800 */
[----:B------:R-:W-:Y:S04]  /*0c80*/  LDS R6, [R4+0x10] ;  /* 0x0000100004067984 */ /* 0x000fe80000000800 */
[----:B------:R-:W4:Y:S04]  /*0c90*/  LDS R7, [R5+0x210] ;  /* 0x0002100005077984 */ /* 0x000f280000000800 */
[----:B------:R-:W-:Y:S04]  /*0ca0*/  LDS R11, [R4+0x14] ;  /* 0x00001400040b7984 */ /* 0x000fe80000000800 */
[----:B------:R-:W5:Y:S01]  /*0cb0*/  LDS R24, [R5+0x294] ;  /* 0x0002940005187984 */ /* 0x000f620000000800 */
[----:B-1----:R-:W-:-:S03]  /*0cc0*/  FFMA R10, R19, R18, R10 ;  /* 0x00000012130a7223 */ /* 0x002fc6000000000a */
[----:B------:R-:W-:Y:S04]  /*0cd0*/  LDS R25, [R4+0x18] ;  /* 0x0000180004197984 */ /* 0x000fe80000000800 */
[----:B------:R-:W1:Y:S01]  /*0ce0*/  LDS R26, [R5+0x318] ;  /* 0x00031800051a7984 */ /* 0x000e620000000800 */
[----:B--2---:R-:W-:-:S03]  /*0cf0*/  FFMA R10, R21, R20, R10 ;  /* 0x00000014150a7223 */ /* 0x004fc6000000000a */
[----:B------:R-:W-:Y:S04]  /*0d00*/  LDS R12, [R4+0x1c] ;  /* 0x00001c00040c7984 */ /* 0x000fe80000000800 */
[----:B------:R-:W2:Y:S01]  /*0d10*/  LDS R13, [R5+0x39c] ;  /* 0x00039c00050d7984 */ /* 0x000ea20000000800 */
[----:B---3--:R-:W-:-:S03]  /*0d20*/  FFMA R17, R17, R16, R10 ;  /* 0x0000001011117223 */ /* 0x008fc6000000000a */
[----:B------:R-:W-:Y:S04]  /*0d30*/  LDS R14, [R4+0x20] ;  /* 0x00002000040e7984 */ /* 0x000fe80000000800 */
[----:B------:R-:W3:Y:S01]  /*0d40*/  LDS R15, [R5+0x420] ;  /* 0x00042000050f7984 */ /* 0x000ee20000000800 */
[----:B0-----:R-:W-:-:S03]  /*0d50*/  FFMA R9, R8, R9, R17 ;  /* 0x0000000908097223 */ /* 0x001fc60000000011 */
[----:B------:R-:W-:Y:S04]  /*0d60*/  LDS R18, [R4+0x24] ;  /* 0x0000240004127984 */ /* 0x000fe80000000800 */
[----:B------:R-:W0:Y:S01]  /*0d70*/  LDS R19, [R5+0x4a4] ;  /* 0x0004a40005137984 */ /* 0x000e220000000800 */
[----:B----4-:R-:W-:-:S03]  /*0d80*/  FFMA R10, R6, R7, R9 ;  /* 0x00000007060a7223 */ /* 0x010fc60000000009 */
[----:B------:R-:W-:Y:S04]  /*0d90*/  LDS R20, [R4+0x28] ;  /* 0x0000280004147984 */ /* 0x000fe80000000800 */
[----:B------:R-:W4:Y:S01]  /*0da0*/  LDS R21, [R5+0x528] ;  /* 0x0005280005157984 */ /* 0x000f220000000800 */
[----:B-----5:R-:W-:-:S03]  /*0db0*/  FFMA R10, R11, R24, R10 ;  /* 0x000000180b0a7223 */ /* 0x020fc6000000000a */
        /* <DEDUP_REMOVED lines=36> */
[----:B------:R-:W-:Y:S01]  /*1000*/  LDS R8, [R4+0x5c] ;  /* 0x00005c0004087984 */ /* 0x000fe20000000800 */
[----:B-1----:R-:W-:-:S03]  /*1010*/  FFMA R18, R19, R18, R14 ;  /* 0x0000001213127223 */ /* 0x002fc6000000000e */
[----:B------:R-:W1:Y:S04]  /*1020*/  LDS R9, [R5+0xbdc] ;  /* 0x000bdc0005097984 */ /* 0x000e680000000800 */
[----:B------:R-:W-:Y:S01]  /*1030*/  LDS R24, [R4+0x60] ;  /* 0x0000600004187984 */ /* 0x000fe20000000800 */
[----:B--2---:R-:W-:-:S03]  /*1040*/  FFMA R20, R21, R20, R18 ;  /* 0x0000001415147223 */ /* 0x004fc60000000012 */
[----:B------:R-:W2:Y:S04]  /*1050*/  LDS R25, [R5+0xc60] ;  /* 0x000c600005197984 */ /* 0x000ea80000000800 */
[----:B------:R0:W2:Y:S01]  /*1060*/  LDS R11, [R4+0x64] ;  /* 0x00006400040b7984 */ /* 0x0000a20000000800 */
[----:B---3--:R-:W-:-:S03]  /*1070*/  FFMA R23, R23, R22, R20 ;  /* 0x0000001617177223 */ /* 0x008fc60000000014 */
[----:B------:R3:W3:Y:S04]  /*1080*/  LDS R10, [R5+0xce4] ;  /* 0x000ce400050a7984 */ /* 0x0006e80000000800 */
[----:B------:R1:W3:Y:S01]  /*1090*/  LDS R13, [R4+0x68] ;  /* 0x00006800040d7984 */ /* 0x0002e20000000800 */
[----:B0-----:R-:W-:-:S03]  /*10a0*/  FFMA R23, R16, R17, R23 ;  /* 0x0000001110177223 */ /* 0x001fc60000000017 */
[----:B------:R0:W0:Y:S04]  /*10b0*/  LDS R12, [R5+0xd68] ;  /* 0x000d6800050c7984 */ /* 0x0000280000000800 */
[----:B------:R0:W0:Y:S01]  /*10c0*/  LDS R15, [R4+0x6c] ;  /* 0x00006c00040f7984 */ /* 0x0000220000000800 */
[----:B----4-:R-:W-:-:S03]  /*10d0*/  FFMA R23, R6, R7, R23 ;  /* 0x0000000706177223 */ /* 0x010fc60000000017 */
[----:B------:R4:W0:Y:S04]  /*10e0*/  LDS R14, [R5+0xdec] ;  /* 0x000dec00050e7984 */ /* 0x0008280000000800 */
[----:B------:R4:W0:Y:S04]  /*10f0*/  LDS R19, [R4+0x70] ;  /* 0x0000700004137984 */ /* 0x0008280000000800 */
[----:B------:R4:W0:Y:S01]  /*1100*/  LDS R18, [R5+0xe70] ;  /* 0x000e700005127984 */ /* 0x0008220000000800 */
[----:B-1----:R-:W-:-:S03]  /*1110*/  FFMA R9, R8, R9, R23 ;  /* 0x0000000908097223 */ /* 0x002fc60000000017 */
[----:B------:R4:W1:Y:S04]  /*1120*/  LDS R21, [R4+0x74] ;  /* 0x0000740004157984 */ /* 0x0008680000000800 */
[----:B------:R4:W0:Y:S01]  /*1130*/  LDS R20, [R5+0xef4] ;  /* 0x000ef40005147984 */ /* 0x0008220000000800 */
[----:B--2---:R-:W-:-:S03]  /*1140*/  FFMA R24, R24, R25, R9 ;  /* 0x0000001918187223 */ /* 0x004fc60000000009 */
[----:B------:R4:W2:Y:S04]  /*1150*/  LDS R16, [R4+0x78] ;  /* 0x0000780004107984 */ /* 0x0008a80000000800 */
[----:B------:R4:W0:Y:S04]  /*1160*/  LDS R17, [R5+0xf78] ;  /* 0x000f780005117984 */ /* 0x0008280000000800 */
[----:B------:R4:W0:Y:S04]  /*1170*/  LDS R6, [R4+0x7c] ;  /* 0x00007c0004067984 */ /* 0x0008280000000800 */
[----:B------:R4:W0:Y:S01]  /*1180*/  LDS R7, [R5+0xffc] ;  /* 0x000ffc0005077984 */ /* 0x0008220000000800 */
[----:B---3--:R-:W-:Y:S05]  /*1190*/  @P0 EXIT ;  /* 0x000000000000094d */ /* 0x008fea0003800000 */
[----:B0---4-:R-:W0:Y:S01]  /*11a0*/  LDC.64 R4, c[0x0][0x390] ;  /* 0x0000e400ff047b82 */ /* 0x011e220000000a00 */
[----:B------:R-:W-:Y:S01]  /*11b0*/  FFMA R10, R11, R10, R24 ;  /* 0x0000000a0b0a7223 */ /* 0x000fe20000000018 */
[----:B------:R-:W-:-:S03]  /*11c0*/  IMAD R3, R0, R2, R3 ;  /* 0x0000000200037224 */ /* 0x000fc600078e0203 */
[----:B------:R-:W-:-:S04]  /*11d0*/  FFMA R10, R13, R12, R10 ;  /* 0x0000000c0d0a7223 */ /* 0x000fc8000000000a */
[----:B------:R-:W-:-:S04]  /*11e0*/  FFMA R10, R15, R14, R10 ;  /* 0x0000000e0f0a7223 */ /* 0x000fc8000000000a */
[----:B------:R-:W-:-:S04]  /*11f0*/  FFMA R10, R19, R18, R10 ;  /* 0x00000012130a7223 */ /* 0x000fc8000000000a */
[----:B-1----:R-:W-:-:S04]  /*1200*/  FFMA R21, R21, R20, R10 ;  /* 0x0000001415157223 */ /* 0x002fc8000000000a */
[----:B--2---:R-:W-:Y:S01]  /*1210*/  FFMA R17, R16, R17, R21 ;  /* 0x0000001110117223 */ /* 0x004fe20000000015 */
[----:B0-----:R-:W-:-:S04]  /*1220*/  IMAD.WIDE R4, R3, 0x4, R4 ;  /* 0x0000000403047825 */ /* 0x001fc800078e0204 */
[----:B------:R-:W-:-:S05]  /*1230*/  FFMA R7, R6, R7, R17 ;  /* 0x0000000706077223 */ /* 0x000fca0000000011 */
[----:B------:R-:W-:Y:S01]  /*1240*/  STG.E desc[UR6][R4.64], R7 ;  /* 0x0000000704007986 */ /* 0x000fe2000c101906 */
[----:B------:R-:W-:Y:S05]  /*1250*/  EXIT ;  /* 0x000000000000794d */ /* 0x000fea0003800000 */
.L_x_5:
        /* <DEDUP_REMOVED lines=10> */
.L_x_10:


//--------------------- .text._Z15tiledGemmSingleILi32EEvPKfS1_Pfiii --------------------------
	.section	.text._Z15tiledGemmSingleILi32EEvPKfS1_Pfiii,"ax",@progbits
	.align	128
        .global         _Z15tiledGemmSingleILi32EEvPKfS1_Pfiii
        .type           _Z15tiledGemmSingleILi32EEvPKfS1_Pfiii,@function
        .size           _Z15tiledGemmSingleILi32EEvPKfS1_Pfiii,(.L_x_11 - _Z15tiledGemmSingleILi32EEvPKfS1_Pfiii)
        .other          _Z15tiledGemmSingleILi32EEvPKfS1_Pfiii,@"STO_CUDA_ENTRY STV_DEFAULT"
_Z15tiledGemmSingleILi32EEvPKfS1_Pfiii:
.text._Z15tiledGemmSingleILi32EEvPKfS1_Pfiii:
[----:B------:R-:W-:Y:S01]  /*0000*/  LDC R1, c[0x0][0x37c] ;  /* 0x0000df00ff017b82 */ /* 0x000fe20000000800 */
[----:B------:R-:W0:Y:S01]  /*0010*/  S2R R4, SR_CTAID.Y ;  /* 0x0000000000047919 */ /* 0x000e220000002600 */
[----:B------:R-:W1:Y:S01]  /*0020*/  LDCU UR4, c[0x0][0x3a0] ;  /* 0x00007400ff0477ac */ /* 0x000e620008000800 */
[----:B------:R-:W-:Y:S01]  /*0030*/  HFMA2 R18, -RZ, RZ, 0, 0 ;  /* 0x00000000ff127431 */ /* 0x000fe200000001ff */
[----:B------:R-:W0:Y:S01]  /*0040*/  S2R R0, SR_TID.Y ;  /* 0x0000000000007919 */ /* 0x000e220000002200 */
[----:B------:R-:W2:Y:S01]  /*0050*/  LDCU.64 UR6, c[0x0][0x358] ;  /* 0x00006b00ff0677ac */ /* 0x000ea20008000a00 */
[----:B------:R-:W3:Y:S01]  /*0060*/  S2R R12, SR_CTAID.X ;  /* 0x00000000000c7919 */ /* 0x000ee20000002500 */
[----:B------:R-:W3:Y:S01]  /*0070*/  S2R R13, SR_TID.X ;  /* 0x00000000000d7919 */ /* 0x000ee20000002100 */
[----:B-1----:R-:W-:Y:S01]  /*0080*/  UISETP.GE.AND UP0, UPT, UR4, 0x1, UPT ;  /* 0x000000010400788c */ /* 0x002fe2000bf06270 */
[----:B0-----:R-:W-:Y:S02]  /*0090*/  LEA R4, R4, R0, 0x5 ;  /* 0x0000000004047211 */ /* 0x001fe400078e28ff */
[----:B---3--:R-:W-:-:S06]  /*00a0*/  LEA R5, R12, R13, 0x5 ;  /* 0x0000000d0c057211 */ /* 0x008fcc00078e28ff */
[----:B--2---:R-:W-:Y:S05]  /*00b0*/  BRA.U !UP0, `(.L_x_6) ;  /* 0x0000000908247547 */ /* 0x004fea000b800000 */
[----:B------:R-:W0:Y:S01]  /*00c0*/  S2R R10, SR_CgaCtaId ;  /* 0x00000000000a7919 */ /* 0x000e220000008800 */
[----:B------:R-:W1:Y:S01]  /*00d0*/  LDCU UR5, c[0x0][0x39c] ;  /* 0x00007380ff0577ac */ /* 0x000e620008000800 */
[----:B------:R-:W2:Y:S01]  /*00e0*/  LDC R6, c[0x0][0x39c] ;  /* 0x0000e700ff067b82 */ /* 0x000ea20000000800 */
[----:B------:R-:W-:Y:S02]  /*00f0*/  MOV R7, 0x400 ;  /* 0x0000040000077802 */ /* 0x000fe40000000f00 */
[----:B------:R-:W-:Y:S01]  /*0100*/  MOV R18, RZ ;  /* 0x000000ff00127202 */ /* 0x000fe20000000f00 */
[----:B------:R-:W3:Y:S01]  /*0110*/  LDCU UR9, c[0x0][0x3a0] ;  /* 0x00007400ff0977ac */ /* 0x000ee20008000800 */
[----:B------:R-:W-:-:S03]  /*0120*/  IADD3 R8, PT, PT, R7, 0x1080, RZ ;  /* 0x0000108007087810 */ /* 0x000fc60007ffe0ff */
[----:B------:R-:W4:Y:S01]  /*0130*/  LDC.64 R2, c[0x0][0x380] ;  /* 0x0000e000ff027b82 */ /* 0x000f220000000a00 */
[----:B------:R-:W0:Y:S01]  /*0140*/  LDCU UR8, c[0x0][0x398] ;  /* 0x00007300ff0877ac */ /* 0x000e220008000800 */
[----:B-1----:R-:W-:-:S05]  /*0150*/  IMAD R9, R0, UR5, R13 ;  /* 0x0000000500097c24 */ /* 0x002fca000f8e020d */
[----:B------:R-:W-:Y:S02]  /*0160*/  LEA R9, R12, R9, 0x5 ;  /* 0x000000090c097211 */ /* 0x000fe400078e28ff */
[C---:B0-----:R-:W-:Y:S02]  /*0170*/  LEA R7, R10.reuse, R7, 0x18 ;  /* 0x000000070a077211 */ /* 0x041fe400078ec0ff */
[----:B------:R-:W-:-:S03]  /*0180*/  LEA R10, R10, R8, 0x18 ;  /* 0x000000080a0a7211 */ /* 0x000fc600078ec0ff */
[----:B------:R-:W-:Y:S01]  /*0190*/  IMAD R8, R0, 0x84, R7 ;  /* 0x0000008400087824 */ /* 0x000fe200078e0207 */
[C---:B------:R-:W-:Y:S01]  /*01a0*/  LEA R11, R13.reuse, R10, 0x2 ;  /* 0x0000000a0d0b7211 */ /* 0x040fe200078e10ff */
[----:B------:R-:W-:Y:S01]  /*01b0*/  IMAD R7, R4, UR4, R13 ;  /* 0x0000000404077c24 */ /* 0x000fe2000f8e020d */
[----:B------:R-:W-:Y:S02]  /*01c0*/  UMOV UR4, URZ ;  /* 0x000000ff00047c82 */ /* 0x000fe40008000000 */
[----:B------:R-:W-:Y:S01]  /*01d0*/  LEA R12, R13, R8, 0x2 ;  /* 0x000000080d0c7211 */ /* 0x000fe200078e10ff */
[----:B---3--:R-:W-:-:S07]  /*01e0*/  IMAD R10, R0, 0x84, R11 ;  /* 0x00000084000a7824 */ /* 0x008fce00078e020b */
.L_x_7:
[----:B------:R-:W-:Y:S01]  /*01f0*/  ISETP.GE.AND P0, PT, R0, UR9, PT ;  /* 0x0000000900007c0c */ /* 0x000fe2000bf06270 */
[----:B------:R-:W-:Y:S01]  /*0200*/  HFMA2 R21, -RZ, RZ, 0, 0 ;  /* 0x00000000ff157431 */ /* 0x000fe200000001ff */
[----:B------:R-:W-:Y:S01]  /*0210*/  ISETP.GE.AND P1, PT, R13, UR9, PT ;  /* 0x000000090d007c0c */ /* 0x000fe2000bf26270 */
[----:B----4-:R-:W-:Y:S01]  /*0220*/  IMAD.WIDE R14, R7, 0x4, R2 ;  /* 0x00000004070e7825 */ /* 0x010fe200078e0202 */
[----:B--2---:R-:W-:Y:S02]  /*0230*/  ISETP.GE.OR P0, PT, R5, R6, P0 ;  /* 0x000000060500720c */ /* 0x004fe40000706670 */
[----:B------:R-:W-:Y:S02]  /*0240*/  ISETP.GE.OR P1, PT, R4, UR8, P1 ;  /* 0x0000000804007c0c */ /* 0x000fe40008f26670 */
[----:B------:R-:W-:-:S09]  /*0250*/  MOV R19, RZ ;  /* 0x000000ff00137202 */ /* 0x000fd20000000f00 */
[----:B------:R-:W0:Y:S02]  /*0260*/  @!P0 LDC.64 R16, c[0x0][0x388] ;  /* 0x0000e200ff108b82 */ /* 0x000e240000000a00 */
[----:B------:R-:W2:Y:S01]  /*0270*/  @!P1 LDG.E.CONSTANT R19, desc[UR6][R14.64] ;  /* 0x000000060e139981 */ /* 0x000ea2000c1e9900 */
[----:B0-----:R-:W-:-:S05]  /*0280*/  @!P0 IMAD.WIDE R16, R9, 0x4, R16 ;  /* 0x0000000409108825 */ /* 0x001fca00078e0210 */
[----:B------:R-:W3:Y:S04]  /*0290*/  @!P0 LDG.E.CONSTANT R21, desc[UR6][R16.64] ;  /* 0x0000000610158981 */ /* 0x000ee8000c1e9900 */
[----:B--2---:R-:W-:Y:S04]  /*02a0*/  STS [R12], R19 ;  /* 0x000000130c007388 */ /* 0x004fe80000000800 */
[----:B---3--:R-:W-:Y:S01]  /*02b0*/  STS [R10], R21 ;  /* 0x000000150a007388 */ /* 0x008fe20000000800 */
[----:B------:R-:W-:Y:S06]  /*02c0*/  BAR.SYNC.DEFER_BLOCKING 0x0 ;  /* 0x0000000000007b1d */ /* 0x000fec0000010000 */
[----:B------:R-:W-:Y:S04]  /*02d0*/  LDS R23, [R8] ;  /* 0x0000000008177984 */ /* 0x000fe80000000800 */
[----:B------:R-:W0:Y:S04]  /*02e0*/  LDS R20, [R11] ;  /* 0x000000000b147984 */ /* 0x000e280000000800 */
[----:B------:R-:W-:Y:S04]  /*02f0*/  LDS R27, [R8+0x4] ;  /* 0x00000400081b7984 */ /* 0x000fe80000000800 */
[----:B------:R-:W1:Y:S04]  /*0300*/  LDS R26, [R11+0x84] ;  /* 0x000084000b1a7984 */ /* 0x000e680000000800 */
[----:B------:R-:W-:Y:S04]  /*0310*/  LDS R24, [R8+0x8] ;  /* 0x0000080008187984 */ /* 0x000fe80000000800 */
[----:B------:R-:W2:Y:S04]  /*0320*/  LDS R25, [R11+0x108] ;  /* 0x000108000b197984 */ /* 0x000ea80000000800 */
[----:B------:R-:W-:Y:S04]  /*0330*/  LDS R14, [R8+0xc] ;  /* 0x00000c00080e7984 */ /* 0x000fe80000000800 */
[----:B------:R-:W3:Y:S04]  /*0340*/  LDS R15, [R11+0x18c] ;  /* 0x00018c000b0f7984 */ /* 0x000ee80000000800 */
[----:B------:R-:W-:Y:S04]  /*0350*/  LDS R16, [R8+0x10] ;  /* 0x0000100008107984 */ /* 0x000fe80000000800 */
[----:B------:R-:W4:Y:S04]  /*0360*/  LDS R17, [R11+0x210] ;  /* 0x000210000b117984 */ /* 0x000f280000000800 */
[----:B------:R-:W-:Y:S01]  /*0370*/  LDS R22, [R8+0x14] ;  /* 0x0000140008167984 */ /* 0x000fe20000000800 */
[----:B0-----:R-:W-:-:S03]  /*0380*/  FFMA R20, R23, R20, R18 ;  /* 0x0000001417147223 */ /* 0x001fc60000000012 */
[----:B------:R-:W-:Y:S04]  /*0390*/  LDS R19, [R11+0x318] ;  /* 0x000318000b137984 */ /* 0x000fe80000000800 */
[----:B------:R-:W0:Y:S04]  /*03a0*/  LDS R23, [R11+0x294] ;  /* 0x000294000b177984 */ /* 0x000e280000000800 */
[----:B------:R-:W5:Y:S01]  /*03b0*/  LDS R18, [R8+0x18] ;  /* 0x0000180008127984 */ /* 0x000f620000000800 */
[----:B-1----:R-:W-:-:S03]  /*03c0*/  FFMA R27, R27, R26, R20 ;  /* 0x0000001a1b1b7223 */ /* 0x002fc60000000014 */
[----:B------:R-:W-:Y:S04]  /*03d0*/  LDS R20, [R8+0x1c] ;  /* 0x00001c0008147984 */ /* 0x000fe80000000800 */
[----:B------:R-:W1:Y:S01]  /*03e0*/  LDS R21, [R11+0x39c] ;  /* 0x00039c000b157984 */ /* 0x000e620000000800 */
[----:B--2---:R-:W-:-:S03]  /*03f0*/  FFMA R25, R24, R25, R27 ;  /* 0x0000001918197223 */ /* 0x004fc6000000001b */
[----:B------:R-:W-:Y:S01]  /*0400*/  LDS R24, [R8+0x24] ;  /* 0x0000240008187984 */ /* 0x000fe20000000800 */
[----:B---3--:R-:W-:-:S03]  /*0410*/  FFMA R25, R14, R15, R25 ;  /* 0x0000000f0e197223 */ /* 0x008fc60000000019 */
[----:B------:R-:W-:Y:S04]  /*0420*/  LDS R14, [R8+0x20] ;  /* 0x00002000080e7984 */ /* 0x000fe80000000800 */
[----:B------:R-:W2:Y:S01]  /*0430*/  LDS R15, [R11+0x420] ;  /* 0x000420000b0f7984 */ /* 0x000ea20000000800 */
[----:B----4-:R-:W-:-:S03]  /*0440*/  FFMA R17, R16, R17, R25 ;  /* 0x0000001110117223 */ /* 0x010fc60000000019 */
[----:B------:R-:W3:Y:S04]  /*0450*/  LDS R25, [R11+0x4a4] ;  /* 0x0004a4000b197984 */ /* 0x000ee80000000800 */
[----:B------:R-:W-:Y:S01]  /*0460*/  LDS R16, [R8+0x28] ;  /* 0x0000280008107984 */ /* 0x000fe20000000800 */
[----:B0-----:R-:W-:-:S03]  /*0470*/  FFMA R23, R22, R23, R17 ;  /* 0x0000001716177223 */ /* 0x001fc60000000011 */
[----:B------:R-:W0:Y:S01]  /*0480*/  LDS R17, [R11+0x528] ;  /* 0x000528000b117984 */ /* 0x000e220000000800 */
[----:B-----5:R-:W-:-:S03]  /*0490*/  FFMA R23, R18, R19, R23 ;  /* 0x0000001312177223 */ /* 0x020fc60000000017 */
[----:B------:R-:W-:Y:S04]  /*04a0*/  LDS R18, [R8+0x2c] ;  /* 0x00002c0008127984 */ /* 0x000fe80000000800 */
[----:B------:R-:W4:Y:S01]  /*04b0*/  LDS R19, [R11+0x5ac] ;  /* 0x0005ac000b137984 */ /* 0x000f220000000800 */
[----:B-1----:R-:W-:-:S03]  /*04c0*/  FFMA R27, R20, R21, R23 ;  /* 0x00000015141b7223 */ /* 0x002fc60000000017 */
[----:B------:R-:W-:Y:S04]  /*04d0*/  LDS R20, [R8+0x30] ;  /* 0x0000300008147984 */ /* 0x000fe80000000800 */
[----:B------:R-:W1:Y:S04]  /*04e0*/  LDS R21, [R11+0x630] ;  /* 0x000630000b157984 */ /* 0x000e680000000800 */
[----:B------:R-:W-:Y:S04]  /*04f0*/  LDS R22, [R8+0x34] ;  /* 0x0000340008167984 */ /* 0x000fe80000000800 */
[----:B------:R-:W5:Y:S01]  /*0500*/  LDS R23, [R11+0x6b4] ;  /* 0x0006b4000b177984 */ /* 0x000f620000000800 */
[----:B--2---:R-:W-:-:S03]  /*0510*/  FFMA R15, R14, R15, R27 ;  /* 0x0000000f0e0f7223 */ /* 0x004fc6000000001b */
[----:B------:R-:W-:Y:S01]  /*0520*/  LDS R14, [R8+0x38] ;  /* 0x00003800080e7984 */ /* 0x000fe20000000800 */
[----:B---3--:R-:W-:-:S03]  /*0530*/  FFMA R25, R24, R25, R15 ;  /* 0x0000001918197223 */ /* 0x008fc6000000000f */
[----:B------:R-:W2:Y:S04]  /*0540*/  LDS R15, [R11+0x738] ;  /* 0x000738000b0f7984 */ /* 0x000ea80000000800 */
[----:B------:R-:W-:Y:S01]  /*0550*/  LDS R24, [R8+0x48] ;  /* 0x0000480008187984 */ /* 0x000fe20000000800 */
[----:B0-----:R-:W-:-:S03]  /*0560*/  FFMA R25, R16, R17, R25 ;  /* 0x0000001110197223 */ /* 0x001fc60000000019 */
[----:B------:R-:W-:Y:S04]  /*0570*/  LDS R16, [R8+0x3c] ;  /* 0x00003c0008107984 */ /* 0x000fe80000000800 */
[----:B------:R-:W0:Y:S01]  /*0580*/  LDS R17, [R11+0x7bc] ;  /* 0x0007bc000b117984 */ /* 0x000e220000000800 */
[----:B----4-:R-:W-:-:S03]  /*0590*/  FFMA R25, R18, R19, R25 ;  /* 0x0000001312197223 */ /* 0x010fc60000000019 */
[----:B------:R-:W-:Y:S04]  /*05a0*/  LDS R18, [R8+0x40] ;  /* 0x0000400008127984 */ /* 0x000fe80000000800 */
[----:B------:R-:W3:Y:S01]  /*05b0*/  LDS R19, [R11+0x840] ;  /* 0x000840000b137984 */ /* 0x000ee20000000800 */
[----:B-1----:R-:W-:-:S03]  /*05c0*/  FFMA R25, R20, R21, R25 ;  /* 0x0000001514197223 */ /* 0x002fc60000000019 */
[----:B------:R-:W-:Y:S04]  /*05d0*/  LDS R20, [R8+0x44] ;  /* 0x0000440008147984 */ /* 0x000fe80000000800 */
[----:B------:R-:W1:Y:S01]  /*05e0*/  LDS R21, [R11+0x8c4] ;  /* 0x0008c4000b157984 */ /* 0x000e620000000800 */
[----:B-----5:R-:W-:-:S03]  /*05f0*/  FFMA R27, R22, R23, R25 ;  /* 0x00000017161b7223 */ /* 0x020fc60000000019 */
[----:B------:R-:W4:Y:S04]  /*0600*/  LDS R25, [R11+0x948] ;  /* 0x000948000b197984 */ /* 0x000f280000000800 */
[----:B------:R-:W-:Y:S04]  /*0610*/  LDS R22, [R8+0x4c] ;  /* 0x00004c0008167984 */ /* 0x000fe80000000800 */
[----:B------:R-:W5:Y:S01]  /*0620*/  LDS R23, [R11+0x9cc] ;  /* 0x0009cc000b177984 */ /* 0x000f620000000800 */
[----:B--2---:R-:W-:-:S03]  /*0630*/  FFMA R15, R14, R15, R27 ;  /* 0x0000000f0e0f7223 */ /* 0x004fc6000000001b */
[----:B------:R-:W-:Y:S01]  /*0640*/  LDS R14, [R8+0x50] ;  /* 0x00005000080e7984 */ /* 0x000fe20000000800 */
[----:B0-----:R-:W-:-:S03]  /*0650*/  FFMA R17, R16, R17, R15 ;  /* 0x0000001110117223 */ /* 0x001fc6000000000f */
[----:B------:R-:W0:Y:S04]  /*0660*/  LDS R15, [R11+0xa50] ;  /* 0x000a50000b0f7984 */ /* 0x000e280000000800 */
[----:B------:R-:W-:Y:S01]  /*0670*/  LDS R16, [R8+0x54] ;  /* 0x0000540008107984 */ /* 0x000fe20000000800 */
[----:B---3--:R-:W-:-:S03]  /*0680*/  FFMA R19, R18, R19, R17 ;  /* 0x0000001312137223 */ /* 0x008fc60000000011 */
[----:B------:R-:W2:Y:S04]  /*0690*/  LDS R17, [R11+0xad4] ;  /* 0x000ad4000b117984 */ /* 0x000ea80000000800 */
[----:B------:R-:W-:Y:S01]  /*06a0*/  LDS R18, [R8+0x58] ;  /* 0x0000580008127984 */ /* 0x000fe20000000800 */
[----:B-1----:R-:W-:-:S03]  /*06b0*/  FFMA R21, R20, R21, R19 ;  /* 0x0000001514157223 */ /* 0x002fc60000000013 */
[----:B------:R-:W1:Y:S01]  /*06c0*/  LDS R19, [R11+0xb58] ;  /* 0x000b58000b137984 */ /* 0x000e620000000800 */
[----:B----4-:R-:W-:-:S03]  /*06d0*/  FFMA R25, R24, R25, R21 ;  /* 0x0000001918197223 */ /* 0x010fc60000000015 */
[----:B------:R-:W-:Y:S04]  /*06e0*/  LDS R20, [R8+0x5c] ;  /* 0x00005c0008147984 */ /* 0x000fe80000000800 */
[----:B------:R-:W3:Y:S01]  /*06f0*/  LDS R21, [R11+0xbdc] ;  /* 0x000bdc000b157984 */ /* 0x000ee20000000800 */
[----:B-----5:R-:W-:-:S03]  /*0700*/  FFMA R27, R22, R23, R25 ;  /* 0x00000017161b7223 */ /* 0x020fc60000000019 */
[----:B------:R-:W-:Y:S04]  /*0710*/  LDS R24, [R8+0x60] ;  /* 0x0000600008187984 */ /* 0x000fe80000000800 */
[----:B------:R-:W4:Y:S04]  /*0720*/  LDS R25, [R11+0xc60] ;  /* 0x000c60000b197984 */ /* 0x000f280000000800 */
[----:B------:R-:W-:Y:S04]  /*0730*/  LDS R23, [R8+0x64] ;  /* 0x0000640008177984 */ /* 0x000fe80000000800 */
[----:B------:R-:W5:Y:S01]  /*0740*/  LDS R22, [R11+0xce4] ;  /* 0x000ce4000b167984 */ /* 0x000f620000000800 */
        /* <DEDUP_REMOVED lines=10> */
[----:B------:R-:W-:Y:S01]  /*07f0*/  LDS R20, [R8+0x74] ;  /* 0x0000740008147984 */ /* 0x000fe20000000800 */
[----:B----4-:R-:W-:-:S03]  /*0800*/  FFMA R24, R24, R25, R21 ;  /* 0x0000001918187223 */ /* 0x010fc60000000015 */
[----:B------:R-:W3:Y:S04]  /*0810*/  LDS R21, [R11+0xef4] ;  /* 0x000ef4000b157984 */ /* 0x000ee80000000800 */
[----:B------:R-:W-:Y:S01]  /*0820*/  LDS R25, [R11+0xf78] ;  /* 0x000f78000b197984 */ /* 0x000fe20000000800 */
[----:B-----5:R-:W-:-:S03]  /*0830*/  FFMA R27, R23, R22, R24 ;  /* 0x00000016171b7223 */ /* 0x020fc60000000018 */
[----:B------:R-:W4:Y:S04]  /*0840*/  LDS R24, [R8+0x78] ;  /* 0x0000780008187984 */ /* 0x000f280000000800 */
[----:B------:R-:W-:Y:S04]  /*0850*/  LDS R22, [R8+0x7c] ;  /* 0x00007c0008167984 */ /* 0x000fe80000000800 */
[----:B------:R-:W5:Y:S01]  /*0860*/  LDS R23, [R11+0xffc] ;  /* 0x000ffc000b177984 */ /* 0x000f620000000800 */
[----:B0-----:R-:W-:Y:S01]  /*0870*/  FFMA R15, R14, R15, R27 ;  /* 0x0000000f0e0f7223 */ /* 0x001fe2000000001b */
[----:B------:R-:W-:-:S03]  /*0880*/  UIADD3 UR4, UPT, UPT, UR4, 0x20, URZ ;  /* 0x0000002004047890 */ /* 0x000fc6000fffe0ff */
[----:B-1----:R-:W-:Y:S01]  /*0890*/  FFMA R15, R16, R17, R15 ;  /* 0x00000011100f7223 */ /* 0x002fe2000000000f */
[----:B------:R-:W-:-:S03]  /*08a0*/  UISETP.GE.AND UP0, UPT, UR4, UR9, UPT ;  /* 0x000000090400728c */ /* 0x000fc6000bf06270 */
[----:B--2---:R-:W-:-:S04]  /*08b0*/  FFMA R15, R18, R19, R15 ;  /* 0x00000013120f7223 */ /* 0x004fc8000000000f */
[----:B---3--:R-:W-:Y:S01]  /*08c0*/  FFMA R15, R20, R21, R15 ;  /* 0x00000015140f7223 */ /* 0x008fe2000000000f */
[----:B------:R-:W-:Y:S02]  /*08d0*/  IADD3 R0, PT, PT, R0, 0x20, RZ ;  /* 0x0000002000007810 */ /* 0x000fe40007ffe0ff */
[----:B------:R-:W-:Y:S01]  /*08e0*/  IADD3 R7, PT, PT, R7, 0x20, RZ ;  /* 0x0000002007077810 */ /* 0x000fe20007ffe0ff */
[----:B----4-:R-:W-:Y:S01]  /*08f0*/  FFMA R15, R24, R25, R15 ;  /* 0x00000019180f7223 */ /* 0x010fe2000000000f */
[----:B------:R-:W-:Y:S02]  /*0900*/  IADD3 R13, PT, PT, R13, 0x20, RZ ;  /* 0x000000200d0d7810 */ /* 0x000fe40007ffe0ff */
[----:B------:R-:W-:Y:S01]  /*0910*/  LEA R9, R6, R9, 0x5 ;  /* 0x0000000906097211 */ /* 0x000fe200078e28ff */
[----:B-----5:R-:W-:Y:S01]  /*0920*/  FFMA R18, R22, R23, R15 ;  /* 0x0000001716127223 */ /* 0x020fe2000000000f */
[----:B------:R-:W-:Y:S06]  /*0930*/  BAR.SYNC.DEFER_BLOCKING 0x0 ;  /* 0x0000000000007b1d */ /* 0x000fec0000010000 */
[----:B------:R-:W-:Y:S05]  /*0940*/  BRA.U !UP0, `(.L_x_7) ;  /* 0xfffffff908287547 */ /* 0x000fea000b83ffff */
.L_x_6:
[----:B------:R-:W0:Y:S02]  /*0950*/  LDCU.64 UR4, c[0x0][0x398] ;  /* 0x00007300ff0477ac */ /* 0x000e240008000a00 */
[----:B0-----:R-:W-:-:S04]  /*0960*/  ISETP.GE.AND P0, PT, R5, UR5, PT ;  /* 0x0000000505007c0c */ /* 0x001fc8000bf06270 */
[----:B------:R-:W-:-:S13]  /*0970*/  ISETP.GE.OR P0, PT, R4, UR4, P0 ;  /* 0x0000000404007c0c */ /* 0x000fda0008706670 */
[----:B------:R-:W-:Y:S05]  /*0980*/  @P0 EXIT ;  /* 0x000000000000094d */ /* 0x000fea0003800000 */
[----:B------:R-:W0:Y:S01]  /*0990*/  LDC.64 R2, c[0x0][0x390] ;  /* 0x0000e400ff027b82 */ /* 0x000e220000000a00 */
[----:B------:R-:W-:-:S04]  /*09a0*/  IMAD R5, R4, UR5, R5 ;  /* 0x0000000504057c24 */ /* 0x000fc8000f8e0205 */
[----:B0-----:R-:W-:-:S05]  /*09b0*/  IMAD.WIDE R2, R5, 0x4, R2 ;  /* 0x0000000405027825 */ /* 0x001fca00078e0202 */
[----:B------:R-:W-:Y:S01]  /*09c0*/  STG.E desc[UR6][R2.64], R18 ;  /* 0x0000001202007986 */ /* 0x000fe2000c101906 */
[----:B------:R-:W-:Y:S05]  /*09d0*/  EXIT ;  /* 0x000000000000794d */ /* 0x000fea0003800000 */
.L_x_8:
        /* <DEDUP_REMOVED lines=10> */
.L_x_11:


//--------------------- .nv.shared._Z14tiledGemmAsyncILi32EEvPKfS1_Pfiii --------------------------
	.section	.nv.shared._Z14tiledGemmAsyncILi32EEvPKfS1_Pfiii,"aw",@nobits
	.sectionflags	@""
	.align	4
.nv.shared._Z14tiledGemmAsyncILi32EEvPKfS1_Pfiii:
	.zero		17920


//--------------------- .nv.shared.reserved.0     --------------------------
	.section	.nv.shared.reserved.0,"aw",@nobits
	.weak		__nv_reservedSMEM_offset_0_alias
	.size		__nv_reservedSMEM_offset_0_alias, 0, 64
	.other		__nv_reservedSMEM_offset_0_alias,@"STO_CUDA_RESERVED_SHARED STV_DEFAULT"
__nv_reservedSMEM_offset_0_alias:
	.zero		0
	.zero		64


//--------------------- .nv.shared._Z15tiledGemmDoubleILi32EEvPKfS1_Pfiii --------------------------
	.section	.nv.shared._Z15tiledGemmDoubleILi32EEvPKfS1_Pfiii,"aw",@nobits
	.sectionflags	@""
	.align	4
.nv.shared._Z15tiledGemmDoubleILi32EEvPKfS1_Pfiii:
	.zero		17920


//--------------------- .nv.shared._Z15tiledGemmSingleILi32EEvPKfS1_Pfiii --------------------------
	.section	.nv.shared._Z15tiledGemmSingleILi32EEvPKfS1_Pfiii,"aw",@nobits
	.sectionflags	@""
	.align	4
.nv.shared._Z15tiledGemmSingleILi32EEvPKfS1_Pfiii:
	.zero		9472


//--------------------- .nv.constant0._Z14tiledGemmAsyncILi32EEvPKfS1_Pfiii --------------------------
	.section	.nv.constant0._Z14tiledGemmAsyncILi32EEvPKfS1_Pfiii,"a",@progbits
	.sectionflags	@""
	.align	4
.nv.constant0._Z14tiledGemmAsyncILi32EEvPKfS1_Pfiii:
	.zero		932


//--------------------- .nv.constant0._Z15tiledGemmDoubleILi32EEvPKfS1_Pfiii --------------------------
	.section	.nv.constant0._Z15tiledGemmDoubleILi32EEvPKfS1_Pfiii,"a",@progbits
	.sectionflags	@""
	.align	4
.nv.constant0._Z15tiledGemmDoubleILi32EEvPKfS1_Pfiii:
	.zero		932


//--------------------- .nv.constant0._Z15tiledGemmSingleILi32EEvPKfS1_Pfiii --------------------------
	.section	.nv.constant0._Z15tiledGemmSingleILi32EEvPKfS1_Pfiii,"a",@progbits
	.sectionflags	@""
	.align	4
.nv.constant0._Z15tiledGemmSingleILi32EEvPKfS1_Pfiii:
	.zero		932


//--------------------- SYMBOLS --------------------------

	.type		.nv.reservedSmem.offset0,@object
	.size		.nv.reservedSmem.offset0,0x4
	.type		.nv.reservedSmem.cap,@object
	.size		.nv.reservedSmem.cap,0x4
